//
// Generated by NVIDIA NVVM Compiler
//
// Compiler Build ID: CL-36424714
// Cuda compilation tools, release 13.0, V13.0.88
// Based on NVVM 20.0.0
//

.version 9.0
.target sm_100
.address_size 64

	// .globl	_ZN8pygpukit3ops2nn18l2norm_bf16_kernelEPK13__nv_bfloat16PS2_mmf
// _ZZN8pygpukit3ops2nn18l2norm_bf16_kernelEPK13__nv_bfloat16PS2_mmfE10shared_sum has been demoted
// _ZZN8pygpukit3ops2nn18l2norm_bf16_kernelEPK13__nv_bfloat16PS2_mmfE5scale has been demoted
// _ZZN8pygpukit3ops2nn17l2norm_f16_kernelEPK6__halfPS2_mmfE10shared_sum has been demoted
// _ZZN8pygpukit3ops2nn17l2norm_f16_kernelEPK6__halfPS2_mmfE5scale has been demoted
// _ZZN8pygpukit3ops2nn17l2norm_f32_kernelEPKfPfmmfE10shared_sum has been demoted
// _ZZN8pygpukit3ops2nn17l2norm_f32_kernelEPKfPfmmfE5scale has been demoted
// _ZZN8pygpukit3ops2nn22sdpa_irope_bf16_kernelEPK13__nv_bfloat16S4_S4_PKlPS2_iiiiiffiE10shared_max has been demoted
// _ZZN8pygpukit3ops2nn22sdpa_irope_bf16_kernelEPK13__nv_bfloat16S4_S4_PKlPS2_iiiiiffiE7row_max has been demoted
// _ZZN8pygpukit3ops2nn22sdpa_irope_bf16_kernelEPK13__nv_bfloat16S4_S4_PKlPS2_iiiiiffiE10shared_sum has been demoted
// _ZZN8pygpukit3ops2nn22sdpa_irope_bf16_kernelEPK13__nv_bfloat16S4_S4_PKlPS2_iiiiiffiE7inv_sum has been demoted
.extern .shared .align 16 .b8 _ZN8pygpukit3ops2nn6sharedE[];

.visible .entry _ZN8pygpukit3ops2nn18l2norm_bf16_kernelEPK13__nv_bfloat16PS2_mmf(
	.param .u64 .ptr .align 1 _ZN8pygpukit3ops2nn18l2norm_bf16_kernelEPK13__nv_bfloat16PS2_mmf_param_0,
	.param .u64 .ptr .align 1 _ZN8pygpukit3ops2nn18l2norm_bf16_kernelEPK13__nv_bfloat16PS2_mmf_param_1,
	.param .u64 _ZN8pygpukit3ops2nn18l2norm_bf16_kernelEPK13__nv_bfloat16PS2_mmf_param_2,
	.param .u64 _ZN8pygpukit3ops2nn18l2norm_bf16_kernelEPK13__nv_bfloat16PS2_mmf_param_3,
	.param .f32 _ZN8pygpukit3ops2nn18l2norm_bf16_kernelEPK13__nv_bfloat16PS2_mmf_param_4
)
{
	.reg .pred 	%p<20>;
	.reg .b16 	%rs<4>;
	.reg .b32 	%r<41>;
	.reg .b32 	%f<41>;
	.reg .b64 	%rd<25>;
	// demoted variable
	.shared .align 4 .b8 _ZZN8pygpukit3ops2nn18l2norm_bf16_kernelEPK13__nv_bfloat16PS2_mmfE10shared_sum[128];
	// demoted variable
	.shared .align 4 .f32 _ZZN8pygpukit3ops2nn18l2norm_bf16_kernelEPK13__nv_bfloat16PS2_mmfE5scale;
	ld.param.u64 	%rd10, [_ZN8pygpukit3ops2nn18l2norm_bf16_kernelEPK13__nv_bfloat16PS2_mmf_param_0];
	ld.param.u64 	%rd11, [_ZN8pygpukit3ops2nn18l2norm_bf16_kernelEPK13__nv_bfloat16PS2_mmf_param_1];
	ld.param.u64 	%rd13, [_ZN8pygpukit3ops2nn18l2norm_bf16_kernelEPK13__nv_bfloat16PS2_mmf_param_2];
	ld.param.u64 	%rd12, [_ZN8pygpukit3ops2nn18l2norm_bf16_kernelEPK13__nv_bfloat16PS2_mmf_param_3];
	ld.param.f32 	%f9, [_ZN8pygpukit3ops2nn18l2norm_bf16_kernelEPK13__nv_bfloat16PS2_mmf_param_4];
	mov.u32 	%r8, %ctaid.x;
	cvt.u64.u32 	%rd1, %r8;
	setp.le.u64 	%p1, %rd13, %rd1;
	@%p1 bra 	$L__BB0_14;
	cvta.to.global.u64 	%rd14, %rd10;
	mul.lo.s64 	%rd2, %rd12, %rd1;
	shl.b64 	%rd15, %rd2, 1;
	add.s64 	%rd3, %rd14, %rd15;
	mov.u32 	%r40, %tid.x;
	cvt.u64.u32 	%rd24, %r40;
	setp.le.u64 	%p2, %rd12, %rd24;
	mov.f32 	%f39, 0f00000000;
	@%p2 bra 	$L__BB0_4;
	mov.f32 	%f39, 0f00000000;
	mov.u32 	%r2, %ntid.x;
	mov.u64 	%rd23, %rd24;
	mov.u32 	%r39, %r40;
$L__BB0_3:
	shl.b64 	%rd16, %rd23, 1;
	add.s64 	%rd17, %rd3, %rd16;
	ld.global.nc.u16 	%rs1, [%rd17];
	// begin inline asm
	{ cvt.f32.bf16 %f12, %rs1;}

	// end inline asm
	fma.rn.f32 	%f39, %f12, %f12, %f39;
	add.s32 	%r39, %r39, %r2;
	cvt.s64.s32 	%rd23, %r39;
	setp.gt.u64 	%p3, %rd12, %rd23;
	@%p3 bra 	$L__BB0_3;
$L__BB0_4:
	mov.b32 	%r9, %f39;
	shfl.sync.down.b32	%r10|%p4, %r9, 16, 31, -1;
	mov.b32 	%f13, %r10;
	add.f32 	%f14, %f39, %f13;
	mov.b32 	%r11, %f14;
	shfl.sync.down.b32	%r12|%p5, %r11, 8, 31, -1;
	mov.b32 	%f15, %r12;
	add.f32 	%f16, %f14, %f15;
	mov.b32 	%r13, %f16;
	shfl.sync.down.b32	%r14|%p6, %r13, 4, 31, -1;
	mov.b32 	%f17, %r14;
	add.f32 	%f18, %f16, %f17;
	mov.b32 	%r15, %f18;
	shfl.sync.down.b32	%r16|%p7, %r15, 2, 31, -1;
	mov.b32 	%f19, %r16;
	add.f32 	%f20, %f18, %f19;
	mov.b32 	%r17, %f20;
	shfl.sync.down.b32	%r18|%p8, %r17, 1, 31, -1;
	mov.b32 	%f21, %r18;
	add.f32 	%f4, %f20, %f21;
	and.b32  	%r19, %r40, 31;
	setp.ne.s32 	%p9, %r19, 0;
	@%p9 bra 	$L__BB0_6;
	shr.u32 	%r20, %r40, 3;
	mov.u32 	%r21, _ZZN8pygpukit3ops2nn18l2norm_bf16_kernelEPK13__nv_bfloat16PS2_mmfE10shared_sum;
	add.s32 	%r22, %r21, %r20;
	st.shared.f32 	[%r22], %f4;
$L__BB0_6:
	bar.sync 	0;
	setp.gt.u32 	%p10, %r40, 31;
	@%p10 bra 	$L__BB0_11;
	mov.u32 	%r23, %ntid.x;
	add.s32 	%r24, %r23, 31;
	shr.u32 	%r25, %r24, 5;
	setp.ge.u32 	%p11, %r40, %r25;
	mov.f32 	%f40, 0f00000000;
	@%p11 bra 	$L__BB0_9;
	shl.b32 	%r26, %r40, 2;
	mov.u32 	%r27, _ZZN8pygpukit3ops2nn18l2norm_bf16_kernelEPK13__nv_bfloat16PS2_mmfE10shared_sum;
	add.s32 	%r28, %r27, %r26;
	ld.shared.f32 	%f40, [%r28];
$L__BB0_9:
	mov.b32 	%r29, %f40;
	shfl.sync.down.b32	%r30|%p12, %r29, 16, 31, -1;
	mov.b32 	%f23, %r30;
	add.f32 	%f24, %f40, %f23;
	mov.b32 	%r31, %f24;
	shfl.sync.down.b32	%r32|%p13, %r31, 8, 31, -1;
	mov.b32 	%f25, %r32;
	add.f32 	%f26, %f24, %f25;
	mov.b32 	%r33, %f26;
	shfl.sync.down.b32	%r34|%p14, %r33, 4, 31, -1;
	mov.b32 	%f27, %r34;
	add.f32 	%f28, %f26, %f27;
	mov.b32 	%r35, %f28;
	shfl.sync.down.b32	%r36|%p15, %r35, 2, 31, -1;
	mov.b32 	%f29, %r36;
	add.f32 	%f30, %f28, %f29;
	mov.b32 	%r37, %f30;
	shfl.sync.down.b32	%r38|%p16, %r37, 1, 31, -1;
	mov.b32 	%f31, %r38;
	add.f32 	%f7, %f30, %f31;
	setp.ne.s32 	%p17, %r40, 0;
	@%p17 bra 	$L__BB0_11;
	cvt.rn.f32.u64 	%f32, %rd12;
	div.rn.f32 	%f33, %f7, %f32;
	add.f32 	%f34, %f9, %f33;
	rsqrt.approx.f32 	%f35, %f34;
	st.shared.f32 	[_ZZN8pygpukit3ops2nn18l2norm_bf16_kernelEPK13__nv_bfloat16PS2_mmfE5scale], %f35;
$L__BB0_11:
	setp.le.u64 	%p18, %rd12, %rd24;
	bar.sync 	0;
	@%p18 bra 	$L__BB0_14;
	ld.shared.f32 	%f8, [_ZZN8pygpukit3ops2nn18l2norm_bf16_kernelEPK13__nv_bfloat16PS2_mmfE5scale];
	mov.u32 	%r5, %ntid.x;
	cvta.to.global.u64 	%rd7, %rd11;
$L__BB0_13:
	shl.b64 	%rd18, %rd24, 1;
	add.s64 	%rd19, %rd3, %rd18;
	ld.global.nc.u16 	%rs2, [%rd19];
	// begin inline asm
	{ cvt.f32.bf16 %f36, %rs2;}

	// end inline asm
	mul.f32 	%f37, %f36, %f8;
	// begin inline asm
	{  cvt.rn.bf16.f32 %rs3, %f37;}

	// end inline asm
	add.s64 	%rd20, %rd24, %rd2;
	shl.b64 	%rd21, %rd20, 1;
	add.s64 	%rd22, %rd7, %rd21;
	st.global.u16 	[%rd22], %rs3;
	add.s32 	%r40, %r40, %r5;
	cvt.s64.s32 	%rd24, %r40;
	setp.gt.u64 	%p19, %rd12, %rd24;
	@%p19 bra 	$L__BB0_13;
$L__BB0_14:
	ret;

}
	// .globl	_ZN8pygpukit3ops2nn17l2norm_f16_kernelEPK6__halfPS2_mmf
.visible .entry _ZN8pygpukit3ops2nn17l2norm_f16_kernelEPK6__halfPS2_mmf(
	.param .u64 .ptr .align 1 _ZN8pygpukit3ops2nn17l2norm_f16_kernelEPK6__halfPS2_mmf_param_0,
	.param .u64 .ptr .align 1 _ZN8pygpukit3ops2nn17l2norm_f16_kernelEPK6__halfPS2_mmf_param_1,
	.param .u64 _ZN8pygpukit3ops2nn17l2norm_f16_kernelEPK6__halfPS2_mmf_param_2,
	.param .u64 _ZN8pygpukit3ops2nn17l2norm_f16_kernelEPK6__halfPS2_mmf_param_3,
	.param .f32 _ZN8pygpukit3ops2nn17l2norm_f16_kernelEPK6__halfPS2_mmf_param_4
)
{
	.reg .pred 	%p<20>;
	.reg .b16 	%rs<4>;
	.reg .b32 	%r<41>;
	.reg .b32 	%f<41>;
	.reg .b64 	%rd<25>;
	// demoted variable
	.shared .align 4 .b8 _ZZN8pygpukit3ops2nn17l2norm_f16_kernelEPK6__halfPS2_mmfE10shared_sum[128];
	// demoted variable
	.shared .align 4 .f32 _ZZN8pygpukit3ops2nn17l2norm_f16_kernelEPK6__halfPS2_mmfE5scale;
	ld.param.u64 	%rd10, [_ZN8pygpukit3ops2nn17l2norm_f16_kernelEPK6__halfPS2_mmf_param_0];
	ld.param.u64 	%rd11, [_ZN8pygpukit3ops2nn17l2norm_f16_kernelEPK6__halfPS2_mmf_param_1];
	ld.param.u64 	%rd13, [_ZN8pygpukit3ops2nn17l2norm_f16_kernelEPK6__halfPS2_mmf_param_2];
	ld.param.u64 	%rd12, [_ZN8pygpukit3ops2nn17l2norm_f16_kernelEPK6__halfPS2_mmf_param_3];
	ld.param.f32 	%f9, [_ZN8pygpukit3ops2nn17l2norm_f16_kernelEPK6__halfPS2_mmf_param_4];
	mov.u32 	%r8, %ctaid.x;
	cvt.u64.u32 	%rd1, %r8;
	setp.le.u64 	%p1, %rd13, %rd1;
	@%p1 bra 	$L__BB1_14;
	cvta.to.global.u64 	%rd14, %rd10;
	mul.lo.s64 	%rd2, %rd12, %rd1;
	shl.b64 	%rd15, %rd2, 1;
	add.s64 	%rd3, %rd14, %rd15;
	mov.u32 	%r40, %tid.x;
	cvt.u64.u32 	%rd24, %r40;
	setp.le.u64 	%p2, %rd12, %rd24;
	mov.f32 	%f39, 0f00000000;
	@%p2 bra 	$L__BB1_4;
	mov.f32 	%f39, 0f00000000;
	mov.u32 	%r2, %ntid.x;
	mov.u64 	%rd23, %rd24;
	mov.u32 	%r39, %r40;
$L__BB1_3:
	shl.b64 	%rd16, %rd23, 1;
	add.s64 	%rd17, %rd3, %rd16;
	ld.global.nc.u16 	%rs1, [%rd17];
	// begin inline asm
	{  cvt.f32.f16 %f12, %rs1;}

	// end inline asm
	fma.rn.f32 	%f39, %f12, %f12, %f39;
	add.s32 	%r39, %r39, %r2;
	cvt.s64.s32 	%rd23, %r39;
	setp.gt.u64 	%p3, %rd12, %rd23;
	@%p3 bra 	$L__BB1_3;
$L__BB1_4:
	mov.b32 	%r9, %f39;
	shfl.sync.down.b32	%r10|%p4, %r9, 16, 31, -1;
	mov.b32 	%f13, %r10;
	add.f32 	%f14, %f39, %f13;
	mov.b32 	%r11, %f14;
	shfl.sync.down.b32	%r12|%p5, %r11, 8, 31, -1;
	mov.b32 	%f15, %r12;
	add.f32 	%f16, %f14, %f15;
	mov.b32 	%r13, %f16;
	shfl.sync.down.b32	%r14|%p6, %r13, 4, 31, -1;
	mov.b32 	%f17, %r14;
	add.f32 	%f18, %f16, %f17;
	mov.b32 	%r15, %f18;
	shfl.sync.down.b32	%r16|%p7, %r15, 2, 31, -1;
	mov.b32 	%f19, %r16;
	add.f32 	%f20, %f18, %f19;
	mov.b32 	%r17, %f20;
	shfl.sync.down.b32	%r18|%p8, %r17, 1, 31, -1;
	mov.b32 	%f21, %r18;
	add.f32 	%f4, %f20, %f21;
	and.b32  	%r19, %r40, 31;
	setp.ne.s32 	%p9, %r19, 0;
	@%p9 bra 	$L__BB1_6;
	shr.u32 	%r20, %r40, 3;
	mov.u32 	%r21, _ZZN8pygpukit3ops2nn17l2norm_f16_kernelEPK6__halfPS2_mmfE10shared_sum;
	add.s32 	%r22, %r21, %r20;
	st.shared.f32 	[%r22], %f4;
$L__BB1_6:
	bar.sync 	0;
	setp.gt.u32 	%p10, %r40, 31;
	@%p10 bra 	$L__BB1_11;
	mov.u32 	%r23, %ntid.x;
	add.s32 	%r24, %r23, 31;
	shr.u32 	%r25, %r24, 5;
	setp.ge.u32 	%p11, %r40, %r25;
	mov.f32 	%f40, 0f00000000;
	@%p11 bra 	$L__BB1_9;
	shl.b32 	%r26, %r40, 2;
	mov.u32 	%r27, _ZZN8pygpukit3ops2nn17l2norm_f16_kernelEPK6__halfPS2_mmfE10shared_sum;
	add.s32 	%r28, %r27, %r26;
	ld.shared.f32 	%f40, [%r28];
$L__BB1_9:
	mov.b32 	%r29, %f40;
	shfl.sync.down.b32	%r30|%p12, %r29, 16, 31, -1;
	mov.b32 	%f23, %r30;
	add.f32 	%f24, %f40, %f23;
	mov.b32 	%r31, %f24;
	shfl.sync.down.b32	%r32|%p13, %r31, 8, 31, -1;
	mov.b32 	%f25, %r32;
	add.f32 	%f26, %f24, %f25;
	mov.b32 	%r33, %f26;
	shfl.sync.down.b32	%r34|%p14, %r33, 4, 31, -1;
	mov.b32 	%f27, %r34;
	add.f32 	%f28, %f26, %f27;
	mov.b32 	%r35, %f28;
	shfl.sync.down.b32	%r36|%p15, %r35, 2, 31, -1;
	mov.b32 	%f29, %r36;
	add.f32 	%f30, %f28, %f29;
	mov.b32 	%r37, %f30;
	shfl.sync.down.b32	%r38|%p16, %r37, 1, 31, -1;
	mov.b32 	%f31, %r38;
	add.f32 	%f7, %f30, %f31;
	setp.ne.s32 	%p17, %r40, 0;
	@%p17 bra 	$L__BB1_11;
	cvt.rn.f32.u64 	%f32, %rd12;
	div.rn.f32 	%f33, %f7, %f32;
	add.f32 	%f34, %f9, %f33;
	rsqrt.approx.f32 	%f35, %f34;
	st.shared.f32 	[_ZZN8pygpukit3ops2nn17l2norm_f16_kernelEPK6__halfPS2_mmfE5scale], %f35;
$L__BB1_11:
	setp.le.u64 	%p18, %rd12, %rd24;
	bar.sync 	0;
	@%p18 bra 	$L__BB1_14;
	ld.shared.f32 	%f8, [_ZZN8pygpukit3ops2nn17l2norm_f16_kernelEPK6__halfPS2_mmfE5scale];
	mov.u32 	%r5, %ntid.x;
	cvta.to.global.u64 	%rd7, %rd11;
$L__BB1_13:
	shl.b64 	%rd18, %rd24, 1;
	add.s64 	%rd19, %rd3, %rd18;
	ld.global.nc.u16 	%rs2, [%rd19];
	// begin inline asm
	{  cvt.f32.f16 %f36, %rs2;}

	// end inline asm
	mul.f32 	%f37, %f36, %f8;
	// begin inline asm
	{  cvt.rn.f16.f32 %rs3, %f37;}

	// end inline asm
	add.s64 	%rd20, %rd24, %rd2;
	shl.b64 	%rd21, %rd20, 1;
	add.s64 	%rd22, %rd7, %rd21;
	st.global.u16 	[%rd22], %rs3;
	add.s32 	%r40, %r40, %r5;
	cvt.s64.s32 	%rd24, %r40;
	setp.gt.u64 	%p19, %rd12, %rd24;
	@%p19 bra 	$L__BB1_13;
$L__BB1_14:
	ret;

}
	// .globl	_ZN8pygpukit3ops2nn17l2norm_f32_kernelEPKfPfmmf
.visible .entry _ZN8pygpukit3ops2nn17l2norm_f32_kernelEPKfPfmmf(
	.param .u64 .ptr .align 1 _ZN8pygpukit3ops2nn17l2norm_f32_kernelEPKfPfmmf_param_0,
	.param .u64 .ptr .align 1 _ZN8pygpukit3ops2nn17l2norm_f32_kernelEPKfPfmmf_param_1,
	.param .u64 _ZN8pygpukit3ops2nn17l2norm_f32_kernelEPKfPfmmf_param_2,
	.param .u64 _ZN8pygpukit3ops2nn17l2norm_f32_kernelEPKfPfmmf_param_3,
	.param .f32 _ZN8pygpukit3ops2nn17l2norm_f32_kernelEPKfPfmmf_param_4
)
{
	.reg .pred 	%p<20>;
	.reg .b32 	%r<41>;
	.reg .b32 	%f<41>;
	.reg .b64 	%rd<25>;
	// demoted variable
	.shared .align 4 .b8 _ZZN8pygpukit3ops2nn17l2norm_f32_kernelEPKfPfmmfE10shared_sum[128];
	// demoted variable
	.shared .align 4 .f32 _ZZN8pygpukit3ops2nn17l2norm_f32_kernelEPKfPfmmfE5scale;
	ld.param.u64 	%rd10, [_ZN8pygpukit3ops2nn17l2norm_f32_kernelEPKfPfmmf_param_0];
	ld.param.u64 	%rd11, [_ZN8pygpukit3ops2nn17l2norm_f32_kernelEPKfPfmmf_param_1];
	ld.param.u64 	%rd13, [_ZN8pygpukit3ops2nn17l2norm_f32_kernelEPKfPfmmf_param_2];
	ld.param.u64 	%rd12, [_ZN8pygpukit3ops2nn17l2norm_f32_kernelEPKfPfmmf_param_3];
	ld.param.f32 	%f9, [_ZN8pygpukit3ops2nn17l2norm_f32_kernelEPKfPfmmf_param_4];
	mov.u32 	%r8, %ctaid.x;
	cvt.u64.u32 	%rd1, %r8;
	setp.le.u64 	%p1, %rd13, %rd1;
	@%p1 bra 	$L__BB2_14;
	cvta.to.global.u64 	%rd14, %rd10;
	mul.lo.s64 	%rd2, %rd12, %rd1;
	shl.b64 	%rd15, %rd2, 2;
	add.s64 	%rd3, %rd14, %rd15;
	mov.u32 	%r40, %tid.x;
	cvt.u64.u32 	%rd24, %r40;
	setp.le.u64 	%p2, %rd12, %rd24;
	mov.f32 	%f39, 0f00000000;
	@%p2 bra 	$L__BB2_4;
	mov.f32 	%f39, 0f00000000;
	mov.u32 	%r2, %ntid.x;
	mov.u64 	%rd23, %rd24;
	mov.u32 	%r39, %r40;
$L__BB2_3:
	shl.b64 	%rd16, %rd23, 2;
	add.s64 	%rd17, %rd3, %rd16;
	ld.global.nc.f32 	%f12, [%rd17];
	fma.rn.f32 	%f39, %f12, %f12, %f39;
	add.s32 	%r39, %r39, %r2;
	cvt.s64.s32 	%rd23, %r39;
	setp.gt.u64 	%p3, %rd12, %rd23;
	@%p3 bra 	$L__BB2_3;
$L__BB2_4:
	mov.b32 	%r9, %f39;
	shfl.sync.down.b32	%r10|%p4, %r9, 16, 31, -1;
	mov.b32 	%f13, %r10;
	add.f32 	%f14, %f39, %f13;
	mov.b32 	%r11, %f14;
	shfl.sync.down.b32	%r12|%p5, %r11, 8, 31, -1;
	mov.b32 	%f15, %r12;
	add.f32 	%f16, %f14, %f15;
	mov.b32 	%r13, %f16;
	shfl.sync.down.b32	%r14|%p6, %r13, 4, 31, -1;
	mov.b32 	%f17, %r14;
	add.f32 	%f18, %f16, %f17;
	mov.b32 	%r15, %f18;
	shfl.sync.down.b32	%r16|%p7, %r15, 2, 31, -1;
	mov.b32 	%f19, %r16;
	add.f32 	%f20, %f18, %f19;
	mov.b32 	%r17, %f20;
	shfl.sync.down.b32	%r18|%p8, %r17, 1, 31, -1;
	mov.b32 	%f21, %r18;
	add.f32 	%f4, %f20, %f21;
	and.b32  	%r19, %r40, 31;
	setp.ne.s32 	%p9, %r19, 0;
	@%p9 bra 	$L__BB2_6;
	shr.u32 	%r20, %r40, 3;
	mov.u32 	%r21, _ZZN8pygpukit3ops2nn17l2norm_f32_kernelEPKfPfmmfE10shared_sum;
	add.s32 	%r22, %r21, %r20;
	st.shared.f32 	[%r22], %f4;
$L__BB2_6:
	bar.sync 	0;
	setp.gt.u32 	%p10, %r40, 31;
	@%p10 bra 	$L__BB2_11;
	mov.u32 	%r23, %ntid.x;
	add.s32 	%r24, %r23, 31;
	shr.u32 	%r25, %r24, 5;
	setp.ge.u32 	%p11, %r40, %r25;
	mov.f32 	%f40, 0f00000000;
	@%p11 bra 	$L__BB2_9;
	shl.b32 	%r26, %r40, 2;
	mov.u32 	%r27, _ZZN8pygpukit3ops2nn17l2norm_f32_kernelEPKfPfmmfE10shared_sum;
	add.s32 	%r28, %r27, %r26;
	ld.shared.f32 	%f40, [%r28];
$L__BB2_9:
	mov.b32 	%r29, %f40;
	shfl.sync.down.b32	%r30|%p12, %r29, 16, 31, -1;
	mov.b32 	%f23, %r30;
	add.f32 	%f24, %f40, %f23;
	mov.b32 	%r31, %f24;
	shfl.sync.down.b32	%r32|%p13, %r31, 8, 31, -1;
	mov.b32 	%f25, %r32;
	add.f32 	%f26, %f24, %f25;
	mov.b32 	%r33, %f26;
	shfl.sync.down.b32	%r34|%p14, %r33, 4, 31, -1;
	mov.b32 	%f27, %r34;
	add.f32 	%f28, %f26, %f27;
	mov.b32 	%r35, %f28;
	shfl.sync.down.b32	%r36|%p15, %r35, 2, 31, -1;
	mov.b32 	%f29, %r36;
	add.f32 	%f30, %f28, %f29;
	mov.b32 	%r37, %f30;
	shfl.sync.down.b32	%r38|%p16, %r37, 1, 31, -1;
	mov.b32 	%f31, %r38;
	add.f32 	%f7, %f30, %f31;
	setp.ne.s32 	%p17, %r40, 0;
	@%p17 bra 	$L__BB2_11;
	cvt.rn.f32.u64 	%f32, %rd12;
	div.rn.f32 	%f33, %f7, %f32;
	add.f32 	%f34, %f9, %f33;
	rsqrt.approx.f32 	%f35, %f34;
	st.shared.f32 	[_ZZN8pygpukit3ops2nn17l2norm_f32_kernelEPKfPfmmfE5scale], %f35;
$L__BB2_11:
	setp.le.u64 	%p18, %rd12, %rd24;
	bar.sync 	0;
	@%p18 bra 	$L__BB2_14;
	ld.shared.f32 	%f8, [_ZZN8pygpukit3ops2nn17l2norm_f32_kernelEPKfPfmmfE5scale];
	mov.u32 	%r5, %ntid.x;
	cvta.to.global.u64 	%rd7, %rd11;
$L__BB2_13:
	shl.b64 	%rd18, %rd24, 2;
	add.s64 	%rd19, %rd3, %rd18;
	ld.global.nc.f32 	%f36, [%rd19];
	mul.f32 	%f37, %f36, %f8;
	add.s64 	%rd20, %rd24, %rd2;
	shl.b64 	%rd21, %rd20, 2;
	add.s64 	%rd22, %rd7, %rd21;
	st.global.f32 	[%rd22], %f37;
	add.s32 	%r40, %r40, %r5;
	cvt.s64.s32 	%rd24, %r40;
	setp.gt.u64 	%p19, %rd12, %rd24;
	@%p19 bra 	$L__BB2_13;
$L__BB2_14:
	ret;

}
	// .globl	_ZN8pygpukit3ops2nn25irope_scale_q_bf16_kernelEPK13__nv_bfloat16PKlPS2_iiiff
.visible .entry _ZN8pygpukit3ops2nn25irope_scale_q_bf16_kernelEPK13__nv_bfloat16PKlPS2_iiiff(
	.param .u64 .ptr .align 1 _ZN8pygpukit3ops2nn25irope_scale_q_bf16_kernelEPK13__nv_bfloat16PKlPS2_iiiff_param_0,
	.param .u64 .ptr .align 1 _ZN8pygpukit3ops2nn25irope_scale_q_bf16_kernelEPK13__nv_bfloat16PKlPS2_iiiff_param_1,
	.param .u64 .ptr .align 1 _ZN8pygpukit3ops2nn25irope_scale_q_bf16_kernelEPK13__nv_bfloat16PKlPS2_iiiff_param_2,
	.param .u32 _ZN8pygpukit3ops2nn25irope_scale_q_bf16_kernelEPK13__nv_bfloat16PKlPS2_iiiff_param_3,
	.param .u32 _ZN8pygpukit3ops2nn25irope_scale_q_bf16_kernelEPK13__nv_bfloat16PKlPS2_iiiff_param_4,
	.param .u32 _ZN8pygpukit3ops2nn25irope_scale_q_bf16_kernelEPK13__nv_bfloat16PKlPS2_iiiff_param_5,
	.param .f32 _ZN8pygpukit3ops2nn25irope_scale_q_bf16_kernelEPK13__nv_bfloat16PKlPS2_iiiff_param_6,
	.param .f32 _ZN8pygpukit3ops2nn25irope_scale_q_bf16_kernelEPK13__nv_bfloat16PKlPS2_iiiff_param_7
)
{
	.reg .pred 	%p<9>;
	.reg .b16 	%rs<3>;
	.reg .b32 	%r<19>;
	.reg .b32 	%f<33>;
	.reg .b64 	%rd<17>;

	ld.param.u64 	%rd4, [_ZN8pygpukit3ops2nn25irope_scale_q_bf16_kernelEPK13__nv_bfloat16PKlPS2_iiiff_param_0];
	ld.param.u64 	%rd5, [_ZN8pygpukit3ops2nn25irope_scale_q_bf16_kernelEPK13__nv_bfloat16PKlPS2_iiiff_param_1];
	ld.param.u64 	%rd6, [_ZN8pygpukit3ops2nn25irope_scale_q_bf16_kernelEPK13__nv_bfloat16PKlPS2_iiiff_param_2];
	ld.param.u32 	%r11, [_ZN8pygpukit3ops2nn25irope_scale_q_bf16_kernelEPK13__nv_bfloat16PKlPS2_iiiff_param_3];
	ld.param.u32 	%r9, [_ZN8pygpukit3ops2nn25irope_scale_q_bf16_kernelEPK13__nv_bfloat16PKlPS2_iiiff_param_4];
	ld.param.u32 	%r10, [_ZN8pygpukit3ops2nn25irope_scale_q_bf16_kernelEPK13__nv_bfloat16PKlPS2_iiiff_param_5];
	ld.param.f32 	%f6, [_ZN8pygpukit3ops2nn25irope_scale_q_bf16_kernelEPK13__nv_bfloat16PKlPS2_iiiff_param_6];
	ld.param.f32 	%f7, [_ZN8pygpukit3ops2nn25irope_scale_q_bf16_kernelEPK13__nv_bfloat16PKlPS2_iiiff_param_7];
	mov.u32 	%r1, %ctaid.x;
	mov.u32 	%r2, %ctaid.y;
	setp.ge.s32 	%p1, %r1, %r11;
	setp.ge.s32 	%p2, %r2, %r9;
	or.pred  	%p3, %p1, %p2;
	@%p3 bra 	$L__BB3_6;
	cvta.to.global.u64 	%rd7, %rd5;
	mul.wide.u32 	%rd8, %r1, 8;
	add.s64 	%rd9, %rd7, %rd8;
	ld.global.nc.u64 	%rd10, [%rd9];
	add.s64 	%rd11, %rd10, 1;
	cvt.rn.f32.s64 	%f8, %rd11;
	div.rn.f32 	%f9, %f8, %f7;
	cvt.rmi.f32.f32 	%f1, %f9;
	mov.f32 	%f10, 0f3F800000;
	add.rz.f32 	%f11, %f1, %f10;
	mov.b32 	%r12, %f11;
	add.s32 	%r13, %r12, -1061158912;
	and.b32  	%r14, %r13, -8388608;
	mov.b32 	%r3, %f1;
	sub.s32 	%r15, %r3, %r14;
	mov.b32 	%f12, %r15;
	sub.s32 	%r16, 1082130432, %r14;
	mov.b32 	%f13, %r16;
	fma.rn.f32 	%f14, %f13, 0f3E800000, 0fBF800000;
	add.f32 	%f15, %f14, %f12;
	cvt.rn.f32.s32 	%f16, %r14;
	mul.f32 	%f17, %f16, 0f34000000;
	fma.rn.f32 	%f18, %f15, 0fBD39BF78, 0f3DD80012;
	fma.rn.f32 	%f19, %f18, %f15, 0fBE0778E0;
	fma.rn.f32 	%f20, %f19, %f15, 0f3E146475;
	fma.rn.f32 	%f21, %f20, %f15, 0fBE2A68DD;
	fma.rn.f32 	%f22, %f21, %f15, 0f3E4CAF9E;
	fma.rn.f32 	%f23, %f22, %f15, 0fBE800042;
	fma.rn.f32 	%f24, %f23, %f15, 0f3EAAAAE6;
	fma.rn.f32 	%f25, %f24, %f15, 0fBF000000;
	mul.f32 	%f26, %f15, %f25;
	fma.rn.f32 	%f27, %f26, %f15, %f15;
	fma.rn.f32 	%f32, %f17, 0f3F317218, %f27;
	setp.lt.u32 	%p4, %r3, 2139095040;
	@%p4 bra 	$L__BB3_3;
	setp.gt.s32 	%p5, %r3, -1082130432;
	fma.rn.f32 	%f28, %f1, 0f7F800000, 0f7F800000;
	selp.f32 	%f29, %f28, %f32, %p5;
	setp.eq.f32 	%p6, %f1, 0f00000000;
	selp.f32 	%f32, 0f80000000, %f29, %p6;
$L__BB3_3:
	fma.rn.f32 	%f5, %f6, %f32, 0f3F800000;
	mad.lo.s32 	%r17, %r9, %r1, %r2;
	mul.lo.s32 	%r4, %r17, %r10;
	mov.u32 	%r18, %tid.x;
	setp.ge.s32 	%p7, %r18, %r10;
	@%p7 bra 	$L__BB3_6;
	mov.u32 	%r6, %ntid.x;
	cvta.to.global.u64 	%rd1, %rd4;
	cvta.to.global.u64 	%rd2, %rd6;
	cvt.s64.s32 	%rd3, %r4;
$L__BB3_5:
	cvt.s64.s32 	%rd12, %r18;
	add.s64 	%rd13, %rd12, %rd3;
	shl.b64 	%rd14, %rd13, 1;
	add.s64 	%rd15, %rd1, %rd14;
	ld.global.nc.u16 	%rs1, [%rd15];
	// begin inline asm
	{ cvt.f32.bf16 %f30, %rs1;}

	// end inline asm
	mul.f32 	%f31, %f5, %f30;
	// begin inline asm
	{  cvt.rn.bf16.f32 %rs2, %f31;}

	// end inline asm
	add.s64 	%rd16, %rd2, %rd14;
	st.global.u16 	[%rd16], %rs2;
	add.s32 	%r18, %r18, %r6;
	setp.lt.s32 	%p8, %r18, %r10;
	@%p8 bra 	$L__BB3_5;
$L__BB3_6:
	ret;

}
	// .globl	_ZN8pygpukit3ops2nn24irope_scale_q_f16_kernelEPK6__halfPKlPS2_iiiff
.visible .entry _ZN8pygpukit3ops2nn24irope_scale_q_f16_kernelEPK6__halfPKlPS2_iiiff(
	.param .u64 .ptr .align 1 _ZN8pygpukit3ops2nn24irope_scale_q_f16_kernelEPK6__halfPKlPS2_iiiff_param_0,
	.param .u64 .ptr .align 1 _ZN8pygpukit3ops2nn24irope_scale_q_f16_kernelEPK6__halfPKlPS2_iiiff_param_1,
	.param .u64 .ptr .align 1 _ZN8pygpukit3ops2nn24irope_scale_q_f16_kernelEPK6__halfPKlPS2_iiiff_param_2,
	.param .u32 _ZN8pygpukit3ops2nn24irope_scale_q_f16_kernelEPK6__halfPKlPS2_iiiff_param_3,
	.param .u32 _ZN8pygpukit3ops2nn24irope_scale_q_f16_kernelEPK6__halfPKlPS2_iiiff_param_4,
	.param .u32 _ZN8pygpukit3ops2nn24irope_scale_q_f16_kernelEPK6__halfPKlPS2_iiiff_param_5,
	.param .f32 _ZN8pygpukit3ops2nn24irope_scale_q_f16_kernelEPK6__halfPKlPS2_iiiff_param_6,
	.param .f32 _ZN8pygpukit3ops2nn24irope_scale_q_f16_kernelEPK6__halfPKlPS2_iiiff_param_7
)
{
	.reg .pred 	%p<9>;
	.reg .b16 	%rs<3>;
	.reg .b32 	%r<19>;
	.reg .b32 	%f<33>;
	.reg .b64 	%rd<17>;

	ld.param.u64 	%rd4, [_ZN8pygpukit3ops2nn24irope_scale_q_f16_kernelEPK6__halfPKlPS2_iiiff_param_0];
	ld.param.u64 	%rd5, [_ZN8pygpukit3ops2nn24irope_scale_q_f16_kernelEPK6__halfPKlPS2_iiiff_param_1];
	ld.param.u64 	%rd6, [_ZN8pygpukit3ops2nn24irope_scale_q_f16_kernelEPK6__halfPKlPS2_iiiff_param_2];
	ld.param.u32 	%r11, [_ZN8pygpukit3ops2nn24irope_scale_q_f16_kernelEPK6__halfPKlPS2_iiiff_param_3];
	ld.param.u32 	%r9, [_ZN8pygpukit3ops2nn24irope_scale_q_f16_kernelEPK6__halfPKlPS2_iiiff_param_4];
	ld.param.u32 	%r10, [_ZN8pygpukit3ops2nn24irope_scale_q_f16_kernelEPK6__halfPKlPS2_iiiff_param_5];
	ld.param.f32 	%f6, [_ZN8pygpukit3ops2nn24irope_scale_q_f16_kernelEPK6__halfPKlPS2_iiiff_param_6];
	ld.param.f32 	%f7, [_ZN8pygpukit3ops2nn24irope_scale_q_f16_kernelEPK6__halfPKlPS2_iiiff_param_7];
	mov.u32 	%r1, %ctaid.x;
	mov.u32 	%r2, %ctaid.y;
	setp.ge.s32 	%p1, %r1, %r11;
	setp.ge.s32 	%p2, %r2, %r9;
	or.pred  	%p3, %p1, %p2;
	@%p3 bra 	$L__BB4_6;
	cvta.to.global.u64 	%rd7, %rd5;
	mul.wide.u32 	%rd8, %r1, 8;
	add.s64 	%rd9, %rd7, %rd8;
	ld.global.nc.u64 	%rd10, [%rd9];
	add.s64 	%rd11, %rd10, 1;
	cvt.rn.f32.s64 	%f8, %rd11;
	div.rn.f32 	%f9, %f8, %f7;
	cvt.rmi.f32.f32 	%f1, %f9;
	mov.f32 	%f10, 0f3F800000;
	add.rz.f32 	%f11, %f1, %f10;
	mov.b32 	%r12, %f11;
	add.s32 	%r13, %r12, -1061158912;
	and.b32  	%r14, %r13, -8388608;
	mov.b32 	%r3, %f1;
	sub.s32 	%r15, %r3, %r14;
	mov.b32 	%f12, %r15;
	sub.s32 	%r16, 1082130432, %r14;
	mov.b32 	%f13, %r16;
	fma.rn.f32 	%f14, %f13, 0f3E800000, 0fBF800000;
	add.f32 	%f15, %f14, %f12;
	cvt.rn.f32.s32 	%f16, %r14;
	mul.f32 	%f17, %f16, 0f34000000;
	fma.rn.f32 	%f18, %f15, 0fBD39BF78, 0f3DD80012;
	fma.rn.f32 	%f19, %f18, %f15, 0fBE0778E0;
	fma.rn.f32 	%f20, %f19, %f15, 0f3E146475;
	fma.rn.f32 	%f21, %f20, %f15, 0fBE2A68DD;
	fma.rn.f32 	%f22, %f21, %f15, 0f3E4CAF9E;
	fma.rn.f32 	%f23, %f22, %f15, 0fBE800042;
	fma.rn.f32 	%f24, %f23, %f15, 0f3EAAAAE6;
	fma.rn.f32 	%f25, %f24, %f15, 0fBF000000;
	mul.f32 	%f26, %f15, %f25;
	fma.rn.f32 	%f27, %f26, %f15, %f15;
	fma.rn.f32 	%f32, %f17, 0f3F317218, %f27;
	setp.lt.u32 	%p4, %r3, 2139095040;
	@%p4 bra 	$L__BB4_3;
	setp.gt.s32 	%p5, %r3, -1082130432;
	fma.rn.f32 	%f28, %f1, 0f7F800000, 0f7F800000;
	selp.f32 	%f29, %f28, %f32, %p5;
	setp.eq.f32 	%p6, %f1, 0f00000000;
	selp.f32 	%f32, 0f80000000, %f29, %p6;
$L__BB4_3:
	fma.rn.f32 	%f5, %f6, %f32, 0f3F800000;
	mad.lo.s32 	%r17, %r9, %r1, %r2;
	mul.lo.s32 	%r4, %r17, %r10;
	mov.u32 	%r18, %tid.x;
	setp.ge.s32 	%p7, %r18, %r10;
	@%p7 bra 	$L__BB4_6;
	mov.u32 	%r6, %ntid.x;
	cvta.to.global.u64 	%rd1, %rd4;
	cvta.to.global.u64 	%rd2, %rd6;
	cvt.s64.s32 	%rd3, %r4;
$L__BB4_5:
	cvt.s64.s32 	%rd12, %r18;
	add.s64 	%rd13, %rd12, %rd3;
	shl.b64 	%rd14, %rd13, 1;
	add.s64 	%rd15, %rd1, %rd14;
	ld.global.nc.u16 	%rs1, [%rd15];
	// begin inline asm
	{  cvt.f32.f16 %f30, %rs1;}

	// end inline asm
	mul.f32 	%f31, %f5, %f30;
	// begin inline asm
	{  cvt.rn.f16.f32 %rs2, %f31;}

	// end inline asm
	add.s64 	%rd16, %rd2, %rd14;
	st.global.u16 	[%rd16], %rs2;
	add.s32 	%r18, %r18, %r6;
	setp.lt.s32 	%p8, %r18, %r10;
	@%p8 bra 	$L__BB4_5;
$L__BB4_6:
	ret;

}
	// .globl	_ZN8pygpukit3ops2nn22sdpa_irope_bf16_kernelEPK13__nv_bfloat16S4_S4_PKlPS2_iiiiiffi
.visible .entry _ZN8pygpukit3ops2nn22sdpa_irope_bf16_kernelEPK13__nv_bfloat16S4_S4_PKlPS2_iiiiiffi(
	.param .u64 .ptr .align 1 _ZN8pygpukit3ops2nn22sdpa_irope_bf16_kernelEPK13__nv_bfloat16S4_S4_PKlPS2_iiiiiffi_param_0,
	.param .u64 .ptr .align 1 _ZN8pygpukit3ops2nn22sdpa_irope_bf16_kernelEPK13__nv_bfloat16S4_S4_PKlPS2_iiiiiffi_param_1,
	.param .u64 .ptr .align 1 _ZN8pygpukit3ops2nn22sdpa_irope_bf16_kernelEPK13__nv_bfloat16S4_S4_PKlPS2_iiiiiffi_param_2,
	.param .u64 .ptr .align 1 _ZN8pygpukit3ops2nn22sdpa_irope_bf16_kernelEPK13__nv_bfloat16S4_S4_PKlPS2_iiiiiffi_param_3,
	.param .u64 .ptr .align 1 _ZN8pygpukit3ops2nn22sdpa_irope_bf16_kernelEPK13__nv_bfloat16S4_S4_PKlPS2_iiiiiffi_param_4,
	.param .u32 _ZN8pygpukit3ops2nn22sdpa_irope_bf16_kernelEPK13__nv_bfloat16S4_S4_PKlPS2_iiiiiffi_param_5,
	.param .u32 _ZN8pygpukit3ops2nn22sdpa_irope_bf16_kernelEPK13__nv_bfloat16S4_S4_PKlPS2_iiiiiffi_param_6,
	.param .u32 _ZN8pygpukit3ops2nn22sdpa_irope_bf16_kernelEPK13__nv_bfloat16S4_S4_PKlPS2_iiiiiffi_param_7,
	.param .u32 _ZN8pygpukit3ops2nn22sdpa_irope_bf16_kernelEPK13__nv_bfloat16S4_S4_PKlPS2_iiiiiffi_param_8,
	.param .u32 _ZN8pygpukit3ops2nn22sdpa_irope_bf16_kernelEPK13__nv_bfloat16S4_S4_PKlPS2_iiiiiffi_param_9,
	.param .f32 _ZN8pygpukit3ops2nn22sdpa_irope_bf16_kernelEPK13__nv_bfloat16S4_S4_PKlPS2_iiiiiffi_param_10,
	.param .f32 _ZN8pygpukit3ops2nn22sdpa_irope_bf16_kernelEPK13__nv_bfloat16S4_S4_PKlPS2_iiiiiffi_param_11,
	.param .u32 _ZN8pygpukit3ops2nn22sdpa_irope_bf16_kernelEPK13__nv_bfloat16S4_S4_PKlPS2_iiiiiffi_param_12
)
{
	.reg .pred 	%p<70>;
	.reg .b16 	%rs<49>;
	.reg .b32 	%r<220>;
	.reg .b32 	%f<261>;
	.reg .b64 	%rd<119>;
	// demoted variable
	.shared .align 4 .b8 _ZZN8pygpukit3ops2nn22sdpa_irope_bf16_kernelEPK13__nv_bfloat16S4_S4_PKlPS2_iiiiiffiE10shared_max[128];
	// demoted variable
	.shared .align 4 .f32 _ZZN8pygpukit3ops2nn22sdpa_irope_bf16_kernelEPK13__nv_bfloat16S4_S4_PKlPS2_iiiiiffiE7row_max;
	// demoted variable
	.shared .align 4 .b8 _ZZN8pygpukit3ops2nn22sdpa_irope_bf16_kernelEPK13__nv_bfloat16S4_S4_PKlPS2_iiiiiffiE10shared_sum[128];
	// demoted variable
	.shared .align 4 .f32 _ZZN8pygpukit3ops2nn22sdpa_irope_bf16_kernelEPK13__nv_bfloat16S4_S4_PKlPS2_iiiiiffiE7inv_sum;
	ld.param.u64 	%rd8, [_ZN8pygpukit3ops2nn22sdpa_irope_bf16_kernelEPK13__nv_bfloat16S4_S4_PKlPS2_iiiiiffi_param_0];
	ld.param.u64 	%rd9, [_ZN8pygpukit3ops2nn22sdpa_irope_bf16_kernelEPK13__nv_bfloat16S4_S4_PKlPS2_iiiiiffi_param_1];
	ld.param.u64 	%rd10, [_ZN8pygpukit3ops2nn22sdpa_irope_bf16_kernelEPK13__nv_bfloat16S4_S4_PKlPS2_iiiiiffi_param_2];
	ld.param.u64 	%rd7, [_ZN8pygpukit3ops2nn22sdpa_irope_bf16_kernelEPK13__nv_bfloat16S4_S4_PKlPS2_iiiiiffi_param_3];
	ld.param.u64 	%rd11, [_ZN8pygpukit3ops2nn22sdpa_irope_bf16_kernelEPK13__nv_bfloat16S4_S4_PKlPS2_iiiiiffi_param_4];
	ld.param.u32 	%r80, [_ZN8pygpukit3ops2nn22sdpa_irope_bf16_kernelEPK13__nv_bfloat16S4_S4_PKlPS2_iiiiiffi_param_5];
	ld.param.u32 	%r81, [_ZN8pygpukit3ops2nn22sdpa_irope_bf16_kernelEPK13__nv_bfloat16S4_S4_PKlPS2_iiiiiffi_param_6];
	ld.param.u32 	%r82, [_ZN8pygpukit3ops2nn22sdpa_irope_bf16_kernelEPK13__nv_bfloat16S4_S4_PKlPS2_iiiiiffi_param_7];
	ld.param.u32 	%r83, [_ZN8pygpukit3ops2nn22sdpa_irope_bf16_kernelEPK13__nv_bfloat16S4_S4_PKlPS2_iiiiiffi_param_8];
	ld.param.u32 	%r84, [_ZN8pygpukit3ops2nn22sdpa_irope_bf16_kernelEPK13__nv_bfloat16S4_S4_PKlPS2_iiiiiffi_param_9];
	ld.param.f32 	%f52, [_ZN8pygpukit3ops2nn22sdpa_irope_bf16_kernelEPK13__nv_bfloat16S4_S4_PKlPS2_iiiiiffi_param_10];
	ld.param.f32 	%f53, [_ZN8pygpukit3ops2nn22sdpa_irope_bf16_kernelEPK13__nv_bfloat16S4_S4_PKlPS2_iiiiiffi_param_11];
	ld.param.u32 	%r85, [_ZN8pygpukit3ops2nn22sdpa_irope_bf16_kernelEPK13__nv_bfloat16S4_S4_PKlPS2_iiiiiffi_param_12];
	cvta.to.global.u64 	%rd1, %rd9;
	cvta.to.global.u64 	%rd2, %rd8;
	cvta.to.global.u64 	%rd3, %rd10;
	cvta.to.global.u64 	%rd4, %rd11;
	mov.u32 	%r1, %ctaid.x;
	mov.u32 	%r2, %ctaid.y;
	setp.ge.s32 	%p2, %r1, %r80;
	setp.ge.s32 	%p3, %r2, %r82;
	or.pred  	%p4, %p2, %p3;
	@%p4 bra 	$L__BB5_60;
	cvta.to.global.u64 	%rd12, %rd7;
	mul.lo.s32 	%r86, %r81, %r1;
	div.s32 	%r3, %r86, %r80;
	mul.wide.u32 	%rd13, %r2, 8;
	add.s64 	%rd14, %rd12, %rd13;
	ld.global.nc.u64 	%rd15, [%rd14];
	add.s64 	%rd16, %rd15, 1;
	cvt.rn.f32.s64 	%f54, %rd16;
	div.rn.f32 	%f55, %f54, %f53;
	cvt.rmi.f32.f32 	%f1, %f55;
	mov.f32 	%f56, 0f3F800000;
	add.rz.f32 	%f57, %f1, %f56;
	mov.b32 	%r87, %f57;
	add.s32 	%r88, %r87, -1061158912;
	and.b32  	%r89, %r88, -8388608;
	mov.b32 	%r4, %f1;
	sub.s32 	%r90, %r4, %r89;
	mov.b32 	%f58, %r90;
	sub.s32 	%r91, 1082130432, %r89;
	mov.b32 	%f59, %r91;
	fma.rn.f32 	%f60, %f59, 0f3E800000, 0fBF800000;
	add.f32 	%f61, %f60, %f58;
	cvt.rn.f32.s32 	%f62, %r89;
	mul.f32 	%f63, %f62, 0f34000000;
	fma.rn.f32 	%f64, %f61, 0fBD39BF78, 0f3DD80012;
	fma.rn.f32 	%f65, %f64, %f61, 0fBE0778E0;
	fma.rn.f32 	%f66, %f65, %f61, 0f3E146475;
	fma.rn.f32 	%f67, %f66, %f61, 0fBE2A68DD;
	fma.rn.f32 	%f68, %f67, %f61, 0f3E4CAF9E;
	fma.rn.f32 	%f69, %f68, %f61, 0fBE800042;
	fma.rn.f32 	%f70, %f69, %f61, 0f3EAAAAE6;
	fma.rn.f32 	%f71, %f70, %f61, 0fBF000000;
	mul.f32 	%f72, %f61, %f71;
	fma.rn.f32 	%f73, %f72, %f61, %f61;
	fma.rn.f32 	%f235, %f63, 0f3F317218, %f73;
	setp.lt.u32 	%p5, %r4, 2139095040;
	@%p5 bra 	$L__BB5_3;
	setp.gt.s32 	%p6, %r4, -1082130432;
	fma.rn.f32 	%f74, %f1, 0f7F800000, 0f7F800000;
	selp.f32 	%f75, %f74, %f235, %p6;
	setp.eq.f32 	%p7, %f1, 0f00000000;
	selp.f32 	%f235, 0f80000000, %f75, %p7;
$L__BB5_3:
	fma.rn.f32 	%f77, %f52, %f235, 0f3F800000;
	mul.lo.s32 	%r92, %r82, %r1;
	mul.lo.s32 	%r93, %r92, %r84;
	cvt.s64.s32 	%rd17, %r93;
	mul.lo.s32 	%r94, %r84, %r2;
	cvt.s64.s32 	%rd18, %r94;
	add.s64 	%rd5, %rd17, %rd18;
	mul.lo.s32 	%r95, %r84, %r83;
	mul.lo.s32 	%r96, %r95, %r3;
	cvt.s64.s32 	%rd6, %r96;
	add.s32 	%r5, %r85, %r2;
	cvt.rn.f32.s32 	%f78, %r84;
	rsqrt.approx.f32 	%f79, %f78;
	mul.f32 	%f5, %f79, %f77;
	mov.u32 	%r205, %tid.x;
	setp.ge.s32 	%p8, %r205, %r83;
	mov.f32 	%f247, 0fFF800000;
	@%p8 bra 	$L__BB5_7;
	setp.gt.s32 	%p9, %r84, 0;
	mov.u32 	%r7, %ntid.x;
	@%p9 bra 	$L__BB5_32;
	mul.f32 	%f6, %f5, 0f00000000;
	mov.f32 	%f247, 0fFF800000;
	mov.u32 	%r98, _ZN8pygpukit3ops2nn6sharedE;
	mov.u32 	%r202, %r205;
$L__BB5_6:
	setp.lt.s32 	%p10, %r5, %r202;
	selp.f32 	%f81, 0fFF800000, %f6, %p10;
	shl.b32 	%r97, %r202, 2;
	add.s32 	%r99, %r98, %r97;
	st.shared.f32 	[%r99], %f81;
	setp.gt.f32 	%p11, %f81, %f247;
	selp.f32 	%f247, %f81, %f247, %p11;
	add.s32 	%r202, %r202, %r7;
	setp.lt.s32 	%p12, %r202, %r83;
	@%p12 bra 	$L__BB5_6;
$L__BB5_7:
	mov.b32 	%r109, %f247;
	shfl.sync.down.b32	%r110|%p23, %r109, 16, 31, -1;
	mov.b32 	%f130, %r110;
	max.f32 	%f131, %f247, %f130;
	mov.b32 	%r111, %f131;
	shfl.sync.down.b32	%r112|%p24, %r111, 8, 31, -1;
	mov.b32 	%f132, %r112;
	max.f32 	%f133, %f131, %f132;
	mov.b32 	%r113, %f133;
	shfl.sync.down.b32	%r114|%p25, %r113, 4, 31, -1;
	mov.b32 	%f134, %r114;
	max.f32 	%f135, %f133, %f134;
	mov.b32 	%r115, %f135;
	shfl.sync.down.b32	%r116|%p26, %r115, 2, 31, -1;
	mov.b32 	%f136, %r116;
	max.f32 	%f137, %f135, %f136;
	mov.b32 	%r117, %f137;
	shfl.sync.down.b32	%r118|%p27, %r117, 1, 31, -1;
	mov.b32 	%f138, %r118;
	max.f32 	%f26, %f137, %f138;
	and.b32  	%r26, %r205, 31;
	shr.u32 	%r27, %r205, 5;
	setp.ne.s32 	%p28, %r26, 0;
	@%p28 bra 	$L__BB5_9;
	shl.b32 	%r119, %r27, 2;
	mov.u32 	%r120, _ZZN8pygpukit3ops2nn22sdpa_irope_bf16_kernelEPK13__nv_bfloat16S4_S4_PKlPS2_iiiiiffiE10shared_max;
	add.s32 	%r121, %r120, %r119;
	st.shared.f32 	[%r121], %f26;
$L__BB5_9:
	bar.sync 	0;
	setp.gt.u32 	%p30, %r205, 31;
	mov.pred 	%p69, 0;
	@%p30 bra 	$L__BB5_14;
	mov.u32 	%r122, %ntid.x;
	add.s32 	%r123, %r122, 31;
	shr.u32 	%r124, %r123, 5;
	setp.ge.u32 	%p31, %r205, %r124;
	mov.f32 	%f248, 0fFF800000;
	@%p31 bra 	$L__BB5_12;
	shl.b32 	%r125, %r205, 2;
	mov.u32 	%r126, _ZZN8pygpukit3ops2nn22sdpa_irope_bf16_kernelEPK13__nv_bfloat16S4_S4_PKlPS2_iiiiiffiE10shared_max;
	add.s32 	%r127, %r126, %r125;
	ld.shared.f32 	%f248, [%r127];
$L__BB5_12:
	mov.b32 	%r128, %f248;
	shfl.sync.down.b32	%r129|%p33, %r128, 16, 31, -1;
	mov.b32 	%f140, %r129;
	max.f32 	%f141, %f248, %f140;
	mov.b32 	%r130, %f141;
	shfl.sync.down.b32	%r131|%p34, %r130, 8, 31, -1;
	mov.b32 	%f142, %r131;
	max.f32 	%f143, %f141, %f142;
	mov.b32 	%r132, %f143;
	shfl.sync.down.b32	%r133|%p35, %r132, 4, 31, -1;
	mov.b32 	%f144, %r133;
	max.f32 	%f145, %f143, %f144;
	mov.b32 	%r134, %f145;
	shfl.sync.down.b32	%r135|%p36, %r134, 2, 31, -1;
	mov.b32 	%f146, %r135;
	max.f32 	%f147, %f145, %f146;
	mov.b32 	%r136, %f147;
	shfl.sync.down.b32	%r137|%p37, %r136, 1, 31, -1;
	mov.b32 	%f148, %r137;
	max.f32 	%f29, %f147, %f148;
	setp.ne.s32 	%p38, %r205, 0;
	@%p38 bra 	$L__BB5_14;
	st.shared.f32 	[_ZZN8pygpukit3ops2nn22sdpa_irope_bf16_kernelEPK13__nv_bfloat16S4_S4_PKlPS2_iiiiiffiE7row_max], %f29;
	mov.pred 	%p69, -1;
$L__BB5_14:
	setp.ge.s32 	%p40, %r205, %r83;
	bar.sync 	0;
	mov.f32 	%f250, 0f00000000;
	@%p40 bra 	$L__BB5_17;
	ld.shared.f32 	%f30, [_ZZN8pygpukit3ops2nn22sdpa_irope_bf16_kernelEPK13__nv_bfloat16S4_S4_PKlPS2_iiiiiffiE7row_max];
	mov.f32 	%f250, 0f00000000;
	mov.u32 	%r28, %ntid.x;
	mov.u32 	%r139, _ZN8pygpukit3ops2nn6sharedE;
	mov.u32 	%r203, %r205;
$L__BB5_16:
	shl.b32 	%r138, %r203, 2;
	add.s32 	%r140, %r139, %r138;
	ld.shared.f32 	%f151, [%r140];
	sub.f32 	%f152, %f151, %f30;
	fma.rn.f32 	%f153, %f152, 0f3BBB989D, 0f3F000000;
	cvt.sat.f32.f32 	%f154, %f153;
	mov.f32 	%f155, 0f4B400001;
	mov.f32 	%f156, 0f437C0000;
	fma.rm.f32 	%f157, %f154, %f156, %f155;
	add.f32 	%f158, %f157, 0fCB40007F;
	neg.f32 	%f159, %f158;
	fma.rn.f32 	%f160, %f152, 0f3FB8AA3B, %f159;
	fma.rn.f32 	%f161, %f152, 0f32A57060, %f160;
	mov.b32 	%r141, %f157;
	shl.b32 	%r142, %r141, 23;
	mov.b32 	%f162, %r142;
	ex2.approx.ftz.f32 	%f163, %f161;
	mul.f32 	%f164, %f163, %f162;
	st.shared.f32 	[%r140], %f164;
	add.f32 	%f250, %f250, %f164;
	add.s32 	%r203, %r203, %r28;
	setp.lt.s32 	%p41, %r203, %r83;
	@%p41 bra 	$L__BB5_16;
$L__BB5_17:
	setp.ne.s32 	%p42, %r26, 0;
	mov.b32 	%r143, %f250;
	shfl.sync.down.b32	%r144|%p43, %r143, 16, 31, -1;
	mov.b32 	%f165, %r144;
	add.f32 	%f166, %f250, %f165;
	mov.b32 	%r145, %f166;
	shfl.sync.down.b32	%r146|%p44, %r145, 8, 31, -1;
	mov.b32 	%f167, %r146;
	add.f32 	%f168, %f166, %f167;
	mov.b32 	%r147, %f168;
	shfl.sync.down.b32	%r148|%p45, %r147, 4, 31, -1;
	mov.b32 	%f169, %r148;
	add.f32 	%f170, %f168, %f169;
	mov.b32 	%r149, %f170;
	shfl.sync.down.b32	%r150|%p46, %r149, 2, 31, -1;
	mov.b32 	%f171, %r150;
	add.f32 	%f172, %f170, %f171;
	mov.b32 	%r151, %f172;
	shfl.sync.down.b32	%r152|%p47, %r151, 1, 31, -1;
	mov.b32 	%f173, %r152;
	add.f32 	%f252, %f172, %f173;
	@%p42 bra 	$L__BB5_19;
	shl.b32 	%r153, %r27, 2;
	mov.u32 	%r154, _ZZN8pygpukit3ops2nn22sdpa_irope_bf16_kernelEPK13__nv_bfloat16S4_S4_PKlPS2_iiiiiffiE10shared_sum;
	add.s32 	%r155, %r154, %r153;
	st.shared.f32 	[%r155], %f252;
$L__BB5_19:
	setp.gt.u32 	%p48, %r205, 31;
	bar.sync 	0;
	@%p48 bra 	$L__BB5_23;
	mov.u32 	%r156, %ntid.x;
	add.s32 	%r157, %r156, 31;
	shr.u32 	%r158, %r157, 5;
	setp.ge.u32 	%p49, %r205, %r158;
	mov.f32 	%f251, 0f00000000;
	@%p49 bra 	$L__BB5_22;
	shl.b32 	%r159, %r205, 2;
	mov.u32 	%r160, _ZZN8pygpukit3ops2nn22sdpa_irope_bf16_kernelEPK13__nv_bfloat16S4_S4_PKlPS2_iiiiiffiE10shared_sum;
	add.s32 	%r161, %r160, %r159;
	ld.shared.f32 	%f251, [%r161];
$L__BB5_22:
	mov.b32 	%r162, %f251;
	shfl.sync.down.b32	%r163|%p50, %r162, 16, 31, -1;
	mov.b32 	%f175, %r163;
	add.f32 	%f176, %f251, %f175;
	mov.b32 	%r164, %f176;
	shfl.sync.down.b32	%r165|%p51, %r164, 8, 31, -1;
	mov.b32 	%f177, %r165;
	add.f32 	%f178, %f176, %f177;
	mov.b32 	%r166, %f178;
	shfl.sync.down.b32	%r167|%p52, %r166, 4, 31, -1;
	mov.b32 	%f179, %r167;
	add.f32 	%f180, %f178, %f179;
	mov.b32 	%r168, %f180;
	shfl.sync.down.b32	%r169|%p53, %r168, 2, 31, -1;
	mov.b32 	%f181, %r169;
	add.f32 	%f182, %f180, %f181;
	mov.b32 	%r170, %f182;
	shfl.sync.down.b32	%r171|%p54, %r170, 1, 31, -1;
	mov.b32 	%f183, %r171;
	add.f32 	%f252, %f182, %f183;
$L__BB5_23:
	not.pred 	%p55, %p69;
	@%p55 bra 	$L__BB5_25;
	rcp.rn.f32 	%f184, %f252;
	st.shared.f32 	[_ZZN8pygpukit3ops2nn22sdpa_irope_bf16_kernelEPK13__nv_bfloat16S4_S4_PKlPS2_iiiiiffiE7inv_sum], %f184;
$L__BB5_25:
	setp.ge.s32 	%p56, %r205, %r83;
	bar.sync 	0;
	@%p56 bra 	$L__BB5_28;
	ld.shared.f32 	%f39, [_ZZN8pygpukit3ops2nn22sdpa_irope_bf16_kernelEPK13__nv_bfloat16S4_S4_PKlPS2_iiiiiffiE7inv_sum];
	mov.u32 	%r31, %ntid.x;
	mov.u32 	%r173, _ZN8pygpukit3ops2nn6sharedE;
	mov.u32 	%r204, %r205;
$L__BB5_27:
	shl.b32 	%r172, %r204, 2;
	add.s32 	%r174, %r173, %r172;
	ld.shared.f32 	%f185, [%r174];
	mul.f32 	%f186, %f39, %f185;
	st.shared.f32 	[%r174], %f186;
	add.s32 	%r204, %r204, %r31;
	setp.lt.s32 	%p57, %r204, %r83;
	@%p57 bra 	$L__BB5_27;
$L__BB5_28:
	bar.sync 	0;
	setp.ge.s32 	%p58, %r205, %r84;
	@%p58 bra 	$L__BB5_60;
	setp.gt.s32 	%p59, %r83, 0;
	mov.u32 	%r34, %ntid.x;
	@%p59 bra 	$L__BB5_47;
	mov.f32 	%f187, 0f00000000;
	// begin inline asm
	{  cvt.rn.bf16.f32 %rs32, %f187;}

	// end inline asm
$L__BB5_31:
	cvt.s64.s32 	%rd51, %r205;
	add.s64 	%rd52, %rd5, %rd51;
	shl.b64 	%rd53, %rd52, 1;
	add.s64 	%rd54, %rd4, %rd53;
	st.global.u16 	[%rd54], %rs32;
	add.s32 	%r205, %r205, %r34;
	setp.lt.s32 	%p60, %r205, %r84;
	@%p60 bra 	$L__BB5_31;
	bra.uni 	$L__BB5_60;
$L__BB5_32:
	add.s32 	%r8, %r84, -1;
	and.b32  	%r9, %r84, 7;
	add.s32 	%r10, %r9, -1;
	and.b32  	%r11, %r84, 3;
	and.b32  	%r12, %r84, 2147483640;
	and.b32  	%r13, %r84, 1;
	mov.f32 	%f247, 0fFF800000;
	mov.u32 	%r197, %r205;
$L__BB5_33:
	setp.lt.s32 	%p13, %r5, %r197;
	mov.f32 	%f238, 0fFF800000;
	@%p13 bra 	$L__BB5_34;
	bra.uni 	$L__BB5_35;
$L__BB5_34:
	shl.b32 	%r106, %r197, 2;
	mov.u32 	%r107, _ZN8pygpukit3ops2nn6sharedE;
	add.s32 	%r108, %r107, %r106;
	st.shared.f32 	[%r108], %f238;
	setp.gt.f32 	%p21, %f238, %f247;
	selp.f32 	%f247, %f238, %f247, %p21;
	add.s32 	%r197, %r197, %r7;
	setp.lt.s32 	%p22, %r197, %r83;
	@%p22 bra 	$L__BB5_33;
	bra.uni 	$L__BB5_7;
$L__BB5_35:
	setp.lt.u32 	%p14, %r8, 7;
	mul.lo.s32 	%r18, %r197, %r84;
	mov.f32 	%f245, 0f00000000;
	mov.b32 	%r200, 0;
	@%p14 bra 	$L__BB5_38;
	mov.f32 	%f245, 0f00000000;
	mov.b32 	%r198, 0;
$L__BB5_37:
	.pragma "nounroll";
	cvt.u64.u32 	%rd19, %r198;
	add.s64 	%rd20, %rd5, %rd19;
	shl.b64 	%rd21, %rd20, 1;
	add.s64 	%rd22, %rd2, %rd21;
	ld.global.nc.u16 	%rs2, [%rd22];
	// begin inline asm
	{ cvt.f32.bf16 %f87, %rs2;}

	// end inline asm
	add.s32 	%r102, %r198, %r18;
	cvt.s64.s32 	%rd23, %r102;
	add.s64 	%rd24, %rd23, %rd6;
	shl.b64 	%rd25, %rd24, 1;
	add.s64 	%rd26, %rd1, %rd25;
	ld.global.nc.u16 	%rs3, [%rd26];
	// begin inline asm
	{ cvt.f32.bf16 %f88, %rs3;}

	// end inline asm
	fma.rn.f32 	%f103, %f87, %f88, %f245;
	ld.global.nc.u16 	%rs4, [%rd22+2];
	// begin inline asm
	{ cvt.f32.bf16 %f89, %rs4;}

	// end inline asm
	ld.global.nc.u16 	%rs5, [%rd26+2];
	// begin inline asm
	{ cvt.f32.bf16 %f90, %rs5;}

	// end inline asm
	fma.rn.f32 	%f104, %f89, %f90, %f103;
	ld.global.nc.u16 	%rs6, [%rd22+4];
	// begin inline asm
	{ cvt.f32.bf16 %f91, %rs6;}

	// end inline asm
	ld.global.nc.u16 	%rs7, [%rd26+4];
	// begin inline asm
	{ cvt.f32.bf16 %f92, %rs7;}

	// end inline asm
	fma.rn.f32 	%f105, %f91, %f92, %f104;
	ld.global.nc.u16 	%rs8, [%rd22+6];
	// begin inline asm
	{ cvt.f32.bf16 %f93, %rs8;}

	// end inline asm
	ld.global.nc.u16 	%rs9, [%rd26+6];
	// begin inline asm
	{ cvt.f32.bf16 %f94, %rs9;}

	// end inline asm
	fma.rn.f32 	%f106, %f93, %f94, %f105;
	ld.global.nc.u16 	%rs10, [%rd22+8];
	// begin inline asm
	{ cvt.f32.bf16 %f95, %rs10;}

	// end inline asm
	ld.global.nc.u16 	%rs11, [%rd26+8];
	// begin inline asm
	{ cvt.f32.bf16 %f96, %rs11;}

	// end inline asm
	fma.rn.f32 	%f107, %f95, %f96, %f106;
	ld.global.nc.u16 	%rs12, [%rd22+10];
	// begin inline asm
	{ cvt.f32.bf16 %f97, %rs12;}

	// end inline asm
	ld.global.nc.u16 	%rs13, [%rd26+10];
	// begin inline asm
	{ cvt.f32.bf16 %f98, %rs13;}

	// end inline asm
	fma.rn.f32 	%f108, %f97, %f98, %f107;
	ld.global.nc.u16 	%rs14, [%rd22+12];
	// begin inline asm
	{ cvt.f32.bf16 %f99, %rs14;}

	// end inline asm
	ld.global.nc.u16 	%rs15, [%rd26+12];
	// begin inline asm
	{ cvt.f32.bf16 %f100, %rs15;}

	// end inline asm
	fma.rn.f32 	%f109, %f99, %f100, %f108;
	ld.global.nc.u16 	%rs16, [%rd22+14];
	// begin inline asm
	{ cvt.f32.bf16 %f101, %rs16;}

	// end inline asm
	ld.global.nc.u16 	%rs17, [%rd26+14];
	// begin inline asm
	{ cvt.f32.bf16 %f102, %rs17;}

	// end inline asm
	fma.rn.f32 	%f245, %f101, %f102, %f109;
	add.s32 	%r198, %r198, 8;
	setp.eq.s32 	%p15, %r198, %r12;
	mov.u32 	%r200, %r12;
	@%p15 bra 	$L__BB5_38;
	bra.uni 	$L__BB5_37;
$L__BB5_38:
	setp.eq.s32 	%p16, %r9, 0;
	@%p16 bra 	$L__BB5_46;
	setp.lt.u32 	%p17, %r10, 3;
	@%p17 bra 	$L__BB5_41;
	cvt.u64.u32 	%rd27, %r200;
	add.s64 	%rd28, %rd5, %rd27;
	shl.b64 	%rd29, %rd28, 1;
	add.s64 	%rd30, %rd2, %rd29;
	ld.global.nc.u16 	%rs18, [%rd30];
	// begin inline asm
	{ cvt.f32.bf16 %f111, %rs18;}

	// end inline asm
	add.s32 	%r103, %r200, %r18;
	cvt.s64.s32 	%rd31, %r103;
	add.s64 	%rd32, %rd31, %rd6;
	shl.b64 	%rd33, %rd32, 1;
	add.s64 	%rd34, %rd1, %rd33;
	ld.global.nc.u16 	%rs19, [%rd34];
	// begin inline asm
	{ cvt.f32.bf16 %f112, %rs19;}

	// end inline asm
	fma.rn.f32 	%f119, %f111, %f112, %f245;
	ld.global.nc.u16 	%rs20, [%rd30+2];
	// begin inline asm
	{ cvt.f32.bf16 %f113, %rs20;}

	// end inline asm
	ld.global.nc.u16 	%rs21, [%rd34+2];
	// begin inline asm
	{ cvt.f32.bf16 %f114, %rs21;}

	// end inline asm
	fma.rn.f32 	%f120, %f113, %f114, %f119;
	ld.global.nc.u16 	%rs22, [%rd30+4];
	// begin inline asm
	{ cvt.f32.bf16 %f115, %rs22;}

	// end inline asm
	ld.global.nc.u16 	%rs23, [%rd34+4];
	// begin inline asm
	{ cvt.f32.bf16 %f116, %rs23;}

	// end inline asm
	fma.rn.f32 	%f121, %f115, %f116, %f120;
	ld.global.nc.u16 	%rs24, [%rd30+6];
	// begin inline asm
	{ cvt.f32.bf16 %f117, %rs24;}

	// end inline asm
	ld.global.nc.u16 	%rs25, [%rd34+6];
	// begin inline asm
	{ cvt.f32.bf16 %f118, %rs25;}

	// end inline asm
	fma.rn.f32 	%f245, %f117, %f118, %f121;
	add.s32 	%r200, %r200, 4;
$L__BB5_41:
	setp.eq.s32 	%p18, %r11, 0;
	@%p18 bra 	$L__BB5_46;
	setp.eq.s32 	%p19, %r11, 1;
	@%p19 bra 	$L__BB5_44;
	cvt.u64.u32 	%rd35, %r200;
	add.s64 	%rd36, %rd5, %rd35;
	shl.b64 	%rd37, %rd36, 1;
	add.s64 	%rd38, %rd2, %rd37;
	ld.global.nc.u16 	%rs26, [%rd38];
	// begin inline asm
	{ cvt.f32.bf16 %f123, %rs26;}

	// end inline asm
	add.s32 	%r104, %r200, %r18;
	cvt.s64.s32 	%rd39, %r104;
	add.s64 	%rd40, %rd39, %rd6;
	shl.b64 	%rd41, %rd40, 1;
	add.s64 	%rd42, %rd1, %rd41;
	ld.global.nc.u16 	%rs27, [%rd42];
	// begin inline asm
	{ cvt.f32.bf16 %f124, %rs27;}

	// end inline asm
	fma.rn.f32 	%f127, %f123, %f124, %f245;
	ld.global.nc.u16 	%rs28, [%rd38+2];
	// begin inline asm
	{ cvt.f32.bf16 %f125, %rs28;}

	// end inline asm
	ld.global.nc.u16 	%rs29, [%rd42+2];
	// begin inline asm
	{ cvt.f32.bf16 %f126, %rs29;}

	// end inline asm
	fma.rn.f32 	%f245, %f125, %f126, %f127;
	add.s32 	%r200, %r200, 2;
$L__BB5_44:
	setp.eq.s32 	%p20, %r13, 0;
	@%p20 bra 	$L__BB5_46;
	cvt.u64.u32 	%rd43, %r200;
	add.s64 	%rd44, %rd5, %rd43;
	shl.b64 	%rd45, %rd44, 1;
	add.s64 	%rd46, %rd2, %rd45;
	ld.global.nc.u16 	%rs30, [%rd46];
	// begin inline asm
	{ cvt.f32.bf16 %f128, %rs30;}

	// end inline asm
	add.s32 	%r105, %r200, %r18;
	cvt.s64.s32 	%rd47, %r105;
	add.s64 	%rd48, %rd47, %rd6;
	shl.b64 	%rd49, %rd48, 1;
	add.s64 	%rd50, %rd1, %rd49;
	ld.global.nc.u16 	%rs31, [%rd50];
	// begin inline asm
	{ cvt.f32.bf16 %f129, %rs31;}

	// end inline asm
	fma.rn.f32 	%f245, %f128, %f129, %f245;
$L__BB5_46:
	mul.f32 	%f238, %f5, %f245;
	bra.uni 	$L__BB5_34;
$L__BB5_47:
	and.b32  	%r35, %r83, 7;
	and.b32  	%r36, %r83, 3;
	and.b32  	%r37, %r83, 2147483640;
	and.b32  	%r38, %r83, 1;
	neg.s32 	%r39, %r37;
	shl.b32 	%r40, %r84, 3;
	mul.lo.s32 	%r41, %r84, 5;
	mul.lo.s32 	%r42, %r84, 6;
	mul.lo.s32 	%r43, %r84, 7;
$L__BB5_48:
	setp.lt.u32 	%p61, %r83, 8;
	mov.f32 	%f260, 0f00000000;
	mov.b32 	%r217, 0;
	@%p61 bra 	$L__BB5_51;
	add.s32 	%r214, %r84, %r205;
	shl.b32 	%r177, %r84, 1;
	add.s32 	%r213, %r177, %r205;
	mad.lo.s32 	%r212, %r84, 3, %r205;
	shl.b32 	%r178, %r84, 2;
	add.s32 	%r211, %r178, %r205;
	add.s32 	%r210, %r41, %r205;
	add.s32 	%r209, %r42, %r205;
	add.s32 	%r208, %r43, %r205;
	mov.u32 	%r179, _ZN8pygpukit3ops2nn6sharedE;
	add.s32 	%r206, %r179, 16;
	mov.f32 	%f260, 0f00000000;
	mov.u32 	%r207, %r205;
	mov.u32 	%r215, %r39;
$L__BB5_50:
	.pragma "nounroll";
	ld.shared.v4.f32 	{%f199, %f200, %f201, %f202}, [%r206+-16];
	cvt.s64.s32 	%rd55, %r207;
	add.s64 	%rd56, %rd55, %rd6;
	shl.b64 	%rd57, %rd56, 1;
	add.s64 	%rd58, %rd3, %rd57;
	ld.global.nc.u16 	%rs33, [%rd58];
	// begin inline asm
	{ cvt.f32.bf16 %f191, %rs33;}

	// end inline asm
	fma.rn.f32 	%f203, %f199, %f191, %f260;
	cvt.s64.s32 	%rd59, %r214;
	add.s64 	%rd60, %rd59, %rd6;
	shl.b64 	%rd61, %rd60, 1;
	add.s64 	%rd62, %rd3, %rd61;
	ld.global.nc.u16 	%rs34, [%rd62];
	// begin inline asm
	{ cvt.f32.bf16 %f192, %rs34;}

	// end inline asm
	fma.rn.f32 	%f204, %f200, %f192, %f203;
	cvt.s64.s32 	%rd63, %r213;
	add.s64 	%rd64, %rd63, %rd6;
	shl.b64 	%rd65, %rd64, 1;
	add.s64 	%rd66, %rd3, %rd65;
	ld.global.nc.u16 	%rs35, [%rd66];
	// begin inline asm
	{ cvt.f32.bf16 %f193, %rs35;}

	// end inline asm
	fma.rn.f32 	%f205, %f201, %f193, %f204;
	cvt.s64.s32 	%rd67, %r212;
	add.s64 	%rd68, %rd67, %rd6;
	shl.b64 	%rd69, %rd68, 1;
	add.s64 	%rd70, %rd3, %rd69;
	ld.global.nc.u16 	%rs36, [%rd70];
	// begin inline asm
	{ cvt.f32.bf16 %f194, %rs36;}

	// end inline asm
	fma.rn.f32 	%f206, %f202, %f194, %f205;
	ld.shared.v4.f32 	{%f207, %f208, %f209, %f210}, [%r206];
	cvt.s64.s32 	%rd71, %r211;
	add.s64 	%rd72, %rd71, %rd6;
	shl.b64 	%rd73, %rd72, 1;
	add.s64 	%rd74, %rd3, %rd73;
	ld.global.nc.u16 	%rs37, [%rd74];
	// begin inline asm
	{ cvt.f32.bf16 %f195, %rs37;}

	// end inline asm
	fma.rn.f32 	%f211, %f207, %f195, %f206;
	cvt.s64.s32 	%rd75, %r210;
	add.s64 	%rd76, %rd75, %rd6;
	shl.b64 	%rd77, %rd76, 1;
	add.s64 	%rd78, %rd3, %rd77;
	ld.global.nc.u16 	%rs38, [%rd78];
	// begin inline asm
	{ cvt.f32.bf16 %f196, %rs38;}

	// end inline asm
	fma.rn.f32 	%f212, %f208, %f196, %f211;
	cvt.s64.s32 	%rd79, %r209;
	add.s64 	%rd80, %rd79, %rd6;
	shl.b64 	%rd81, %rd80, 1;
	add.s64 	%rd82, %rd3, %rd81;
	ld.global.nc.u16 	%rs39, [%rd82];
	// begin inline asm
	{ cvt.f32.bf16 %f197, %rs39;}

	// end inline asm
	fma.rn.f32 	%f213, %f209, %f197, %f212;
	cvt.s64.s32 	%rd83, %r208;
	add.s64 	%rd84, %rd83, %rd6;
	shl.b64 	%rd85, %rd84, 1;
	add.s64 	%rd86, %rd3, %rd85;
	ld.global.nc.u16 	%rs40, [%rd86];
	// begin inline asm
	{ cvt.f32.bf16 %f198, %rs40;}

	// end inline asm
	fma.rn.f32 	%f260, %f210, %f198, %f213;
	add.s32 	%r215, %r215, 8;
	add.s32 	%r214, %r214, %r40;
	add.s32 	%r213, %r213, %r40;
	add.s32 	%r212, %r212, %r40;
	add.s32 	%r211, %r211, %r40;
	add.s32 	%r210, %r210, %r40;
	add.s32 	%r209, %r209, %r40;
	add.s32 	%r208, %r208, %r40;
	add.s32 	%r207, %r207, %r40;
	add.s32 	%r206, %r206, 32;
	setp.ne.s32 	%p62, %r215, 0;
	mov.u32 	%r217, %r37;
	@%p62 bra 	$L__BB5_50;
$L__BB5_51:
	setp.eq.s32 	%p63, %r35, 0;
	@%p63 bra 	$L__BB5_59;
	add.s32 	%r180, %r35, -1;
	setp.lt.u32 	%p64, %r180, 3;
	@%p64 bra 	$L__BB5_54;
	shl.b32 	%r181, %r217, 2;
	mov.u32 	%r182, _ZN8pygpukit3ops2nn6sharedE;
	add.s32 	%r183, %r182, %r181;
	ld.shared.f32 	%f219, [%r183];
	mad.lo.s32 	%r184, %r217, %r84, %r205;
	cvt.s64.s32 	%rd87, %r184;
	add.s64 	%rd88, %rd87, %rd6;
	shl.b64 	%rd89, %rd88, 1;
	add.s64 	%rd90, %rd3, %rd89;
	ld.global.nc.u16 	%rs41, [%rd90];
	// begin inline asm
	{ cvt.f32.bf16 %f215, %rs41;}

	// end inline asm
	fma.rn.f32 	%f220, %f219, %f215, %f260;
	ld.shared.f32 	%f221, [%r183+4];
	add.s32 	%r185, %r184, %r84;
	cvt.s64.s32 	%rd91, %r185;
	add.s64 	%rd92, %rd91, %rd6;
	shl.b64 	%rd93, %rd92, 1;
	add.s64 	%rd94, %rd3, %rd93;
	ld.global.nc.u16 	%rs42, [%rd94];
	// begin inline asm
	{ cvt.f32.bf16 %f216, %rs42;}

	// end inline asm
	fma.rn.f32 	%f222, %f221, %f216, %f220;
	ld.shared.f32 	%f223, [%r183+8];
	add.s32 	%r186, %r185, %r84;
	cvt.s64.s32 	%rd95, %r186;
	add.s64 	%rd96, %rd95, %rd6;
	shl.b64 	%rd97, %rd96, 1;
	add.s64 	%rd98, %rd3, %rd97;
	ld.global.nc.u16 	%rs43, [%rd98];
	// begin inline asm
	{ cvt.f32.bf16 %f217, %rs43;}

	// end inline asm
	fma.rn.f32 	%f224, %f223, %f217, %f222;
	ld.shared.f32 	%f225, [%r183+12];
	add.s32 	%r187, %r186, %r84;
	cvt.s64.s32 	%rd99, %r187;
	add.s64 	%rd100, %rd99, %rd6;
	shl.b64 	%rd101, %rd100, 1;
	add.s64 	%rd102, %rd3, %rd101;
	ld.global.nc.u16 	%rs44, [%rd102];
	// begin inline asm
	{ cvt.f32.bf16 %f218, %rs44;}

	// end inline asm
	fma.rn.f32 	%f260, %f225, %f218, %f224;
	add.s32 	%r217, %r217, 4;
$L__BB5_54:
	setp.eq.s32 	%p65, %r36, 0;
	@%p65 bra 	$L__BB5_59;
	setp.eq.s32 	%p66, %r36, 1;
	@%p66 bra 	$L__BB5_57;
	shl.b32 	%r188, %r217, 2;
	mov.u32 	%r189, _ZN8pygpukit3ops2nn6sharedE;
	add.s32 	%r190, %r189, %r188;
	ld.shared.f32 	%f229, [%r190];
	mad.lo.s32 	%r191, %r217, %r84, %r205;
	cvt.s64.s32 	%rd103, %r191;
	add.s64 	%rd104, %rd103, %rd6;
	shl.b64 	%rd105, %rd104, 1;
	add.s64 	%rd106, %rd3, %rd105;
	ld.global.nc.u16 	%rs45, [%rd106];
	// begin inline asm
	{ cvt.f32.bf16 %f227, %rs45;}

	// end inline asm
	fma.rn.f32 	%f230, %f229, %f227, %f260;
	ld.shared.f32 	%f231, [%r190+4];
	add.s32 	%r192, %r191, %r84;
	cvt.s64.s32 	%rd107, %r192;
	add.s64 	%rd108, %rd107, %rd6;
	shl.b64 	%rd109, %rd108, 1;
	add.s64 	%rd110, %rd3, %rd109;
	ld.global.nc.u16 	%rs46, [%rd110];
	// begin inline asm
	{ cvt.f32.bf16 %f228, %rs46;}

	// end inline asm
	fma.rn.f32 	%f260, %f231, %f228, %f230;
	add.s32 	%r217, %r217, 2;
$L__BB5_57:
	setp.eq.s32 	%p67, %r38, 0;
	@%p67 bra 	$L__BB5_59;
	shl.b32 	%r193, %r217, 2;
	mov.u32 	%r194, _ZN8pygpukit3ops2nn6sharedE;
	add.s32 	%r195, %r194, %r193;
	ld.shared.f32 	%f233, [%r195];
	mad.lo.s32 	%r196, %r217, %r84, %r205;
	cvt.s64.s32 	%rd111, %r196;
	add.s64 	%rd112, %rd111, %rd6;
	shl.b64 	%rd113, %rd112, 1;
	add.s64 	%rd114, %rd3, %rd113;
	ld.global.nc.u16 	%rs47, [%rd114];
	// begin inline asm
	{ cvt.f32.bf16 %f232, %rs47;}

	// end inline asm
	fma.rn.f32 	%f260, %f233, %f232, %f260;
$L__BB5_59:
	// begin inline asm
	{  cvt.rn.bf16.f32 %rs48, %f260;}

	// end inline asm
	cvt.s64.s32 	%rd115, %r205;
	add.s64 	%rd116, %rd5, %rd115;
	shl.b64 	%rd117, %rd116, 1;
	add.s64 	%rd118, %rd4, %rd117;
	st.global.u16 	[%rd118], %rs48;
	add.s32 	%r205, %r205, %r34;
	setp.lt.s32 	%p68, %r205, %r84;
	@%p68 bra 	$L__BB5_48;
$L__BB5_60:
	ret;

}


// ===== COMPILED SASS (sm_100) =====

	.target	sm_100

	.elftype	@"ET_EXEC"


//--------------------- .note.nv.tkinfo           --------------------------
	.section	.note.nv.tkinfo,"",@"SHT_NOTE"
	.sectionflags	@"SHF_NOTE_NV_TKINFO"
	.tkinfo
        /*0018*/ 	.word	0x00000002
        /*0030*/ 	.string	""
        /*0030*/ 	.string	"ptxas"
        /*0030*/ 	.string	"Cuda compilation tools, release 13.0, V13.0.88"
        /*0030*/ 	.string	"Build cuda_13.0.r13.0/compiler.36424714_0"
        /*0030*/ 	.string	"-arch sm_100 -m 64 "



//--------------------- .note.nv.cuinfo           --------------------------
	.section	.note.nv.cuinfo,"",@"SHT_NOTE"
	.sectionflags	@"SHF_NOTE_NV_CUINFO"
        /*0018*/ 	.short	0x0002
        /*001a*/ 	.short	0x0064
        /*001c*/ 	.short	0x0082
	.zero		2


//--------------------- .nv.info                  --------------------------
	.section	.nv.info,"",@"SHT_CUDA_INFO"
	.align	4


	//----- nvinfo : EIATTR_REGCOUNT
	.align		4
        /*0000*/ 	.byte	0x04, 0x2f
        /*0002*/ 	.short	(.L_1 - .L_0)
	.align		4
.L_0:
        /*0004*/ 	.word	index@(_ZN8pygpukit3ops2nn18l2norm_bf16_kernelEPK13__nv_bfloat16PS2_mmf)
        /*0008*/ 	.word	0x00000012


	//----- nvinfo : EIATTR_FRAME_SIZE
	.align		4
.L_1:
        /*000c*/ 	.byte	0x04, 0x11
        /*000e*/ 	.short	(.L_3 - .L_2)
	.align		4
.L_2:
        /*0010*/ 	.word	index@($__internal_6_$__cuda_sm3x_div_rn_noftz_f32_slowpath)
        /*0014*/ 	.word	0x00000000


	//----- nvinfo : EIATTR_FRAME_SIZE
	.align		4
.L_3:
        /*0018*/ 	.byte	0x04, 0x11
        /*001a*/ 	.short	(.L_5 - .L_4)
	.align		4
.L_4:
        /*001c*/ 	.word	index@(_ZN8pygpukit3ops2nn18l2norm_bf16_kernelEPK13__nv_bfloat16PS2_mmf)
        /*0020*/ 	.word	0x00000000


	//----- nvinfo : EIATTR_REGCOUNT
	.align		4
.L_5:
        /*0024*/ 	.byte	0x04, 0x2f
        /*0026*/ 	.short	(.L_7 - .L_6)
	.align		4
.L_6:
        /*0028*/ 	.word	index@(_ZN8pygpukit3ops2nn17l2norm_f16_kernelEPK6__halfPS2_mmf)
        /*002c*/ 	.word	0x00000012


	//----- nvinfo : EIATTR_FRAME_SIZE
	.align		4
.L_7:
        /*0030*/ 	.byte	0x04, 0x11
        /*0032*/ 	.short	(.L_9 - .L_8)
	.align		4
.L_8:
        /*0034*/ 	.word	index@($__internal_5_$__cuda_sm3x_div_rn_noftz_f32_slowpath)
        /*0038*/ 	.word	0x00000000


	//----- nvinfo : EIATTR_FRAME_SIZE
	.align		4
.L_9:
        /*003c*/ 	.byte	0x04, 0x11
        /*003e*/ 	.short	(.L_11 - .L_10)
	.align		4
.L_10:
        /*0040*/ 	.word	index@(_ZN8pygpukit3ops2nn17l2norm_f16_kernelEPK6__halfPS2_mmf)
        /*0044*/ 	.word	0x00000000


	//----- nvinfo : EIATTR_REGCOUNT
	.align		4
.L_11:
        /*0048*/ 	.byte	0x04, 0x2f
        /*004a*/ 	.short	(.L_13 - .L_12)
	.align		4
.L_12:
        /*004c*/ 	.word	index@(_ZN8pygpukit3ops2nn17l2norm_f32_kernelEPKfPfmmf)
        /*0050*/ 	.word	0x00000012


	//----- nvinfo : EIATTR_FRAME_SIZE
	.align		4
.L_13:
        /*0054*/ 	.byte	0x04, 0x11
        /*0056*/ 	.short	(.L_15 - .L_14)
	.align		4
.L_14:
        /*0058*/ 	.word	index@($__internal_4_$__cuda_sm3x_div_rn_noftz_f32_slowpath)
        /*005c*/ 	.word	0x00000000


	//----- nvinfo : EIATTR_FRAME_SIZE
	.align		4
.L_15:
        /*0060*/ 	.byte	0x04, 0x11
        /*0062*/ 	.short	(.L_17 - .L_16)
	.align		4
.L_16:
        /*0064*/ 	.word	index@(_ZN8pygpukit3ops2nn17l2norm_f32_kernelEPKfPfmmf)
        /*0068*/ 	.word	0x00000000


	//----- nvinfo : EIATTR_REGCOUNT
	.align		4
.L_17:
        /*006c*/ 	.byte	0x04, 0x2f
        /*006e*/ 	.short	(.L_19 - .L_18)
	.align		4
.L_18:
        /*0070*/ 	.word	index@(_ZN8pygpukit3ops2nn25irope_scale_q_bf16_kernelEPK13__nv_bfloat16PKlPS2_iiiff)
        /*0074*/ 	.word	0x00000010


	//----- nvinfo : EIATTR_FRAME_SIZE
	.align		4
.L_19:
        /*0078*/ 	.byte	0x04, 0x11
        /*007a*/ 	.short	(.L_21 - .L_20)
	.align		4
.L_20:
        /*007c*/ 	.word	index@($__internal_3_$__cuda_sm3x_div_rn_noftz_f32_slowpath)
        /*0080*/ 	.word	0x00000000


	//----- nvinfo : EIATTR_FRAME_SIZE
	.align		4
.L_21:
        /*0084*/ 	.byte	0x04, 0x11
        /*0086*/ 	.short	(.L_23 - .L_22)
	.align		4
.L_22:
        /*0088*/ 	.word	index@(_ZN8pygpukit3ops2nn25irope_scale_q_bf16_kernelEPK13__nv_bfloat16PKlPS2_iiiff)
        /*008c*/ 	.word	0x00000000


	//----- nvinfo : EIATTR_REGCOUNT
	.align		4
.L_23:
        /*0090*/ 	.byte	0x04, 0x2f
        /*0092*/ 	.short	(.L_25 - .L_24)
	.align		4
.L_24:
        /*0094*/ 	.word	index@(_ZN8pygpukit3ops2nn24irope_scale_q_f16_kernelEPK6__halfPKlPS2_iiiff)
        /*0098*/ 	.word	0x00000010


	//----- nvinfo : EIATTR_FRAME_SIZE
	.align		4
.L_25:
        /*009c*/ 	.byte	0x04, 0x11
        /*009e*/ 	.short	(.L_27 - .L_26)
	.align		4
.L_26:
        /*00a0*/ 	.word	index@($__internal_2_$__cuda_sm3x_div_rn_noftz_f32_slowpath)
        /*00a4*/ 	.word	0x00000000


	//----- nvinfo : EIATTR_FRAME_SIZE
	.align		4
.L_27:
        /*00a8*/ 	.byte	0x04, 0x11
        /*00aa*/ 	.short	(.L_29 - .L_28)
	.align		4
.L_28:
        /*00ac*/ 	.word	index@(_ZN8pygpukit3ops2nn24irope_scale_q_f16_kernelEPK6__halfPKlPS2_iiiff)
        /*00b0*/ 	.word	0x00000000


	//----- nvinfo : EIATTR_REGCOUNT
	.align		4
.L_29:
        /*00b4*/ 	.byte	0x04, 0x2f
        /*00b6*/ 	.short	(.L_31 - .L_30)
	.align		4
.L_30:
        /*00b8*/ 	.word	index@(_ZN8pygpukit3ops2nn22sdpa_irope_bf16_kernelEPK13__nv_bfloat16S4_S4_PKlPS2_iiiiiffi)
        /*00bc*/ 	.word	0x00000020


	//----- nvinfo : EIATTR_FRAME_SIZE
	.align		4
.L_31:
        /*00c0*/ 	.byte	0x04, 0x11
        /*00c2*/ 	.short	(.L_33 - .L_32)
	.align		4
.L_32:
        /*00c4*/ 	.word	index@($__internal_1_$__cuda_sm3x_div_rn_noftz_f32_slowpath)
        /*00c8*/ 	.word	0x00000000


	//----- nvinfo : EIATTR_FRAME_SIZE
	.align		4
.L_33:
        /*00cc*/ 	.byte	0x04, 0x11
        /*00ce*/ 	.short	(.L_35 - .L_34)
	.align		4
.L_34:
        /*00d0*/ 	.word	index@($__internal_0_$__cuda_sm20_rcp_rn_f32_slowpath)
        /*00d4*/ 	.word	0x00000000


	//----- nvinfo : EIATTR_FRAME_SIZE
	.align		4
.L_35:
        /*00d8*/ 	.byte	0x04, 0x11
        /*00da*/ 	.short	(.L_37 - .L_36)
	.align		4
.L_36:
        /*00dc*/ 	.word	index@(_ZN8pygpukit3ops2nn22sdpa_irope_bf16_kernelEPK13__nv_bfloat16S4_S4_PKlPS2_iiiiiffi)
        /*00e0*/ 	.word	0x00000000


	//----- nvinfo : EIATTR_MIN_STACK_SIZE
	.align		4
.L_37:
        /*00e4*/ 	.byte	0x04, 0x12
        /*00e6*/ 	.short	(.L_39 - .L_38)
	.align		4
.L_38:
        /*00e8*/ 	.word	index@(_ZN8pygpukit3ops2nn22sdpa_irope_bf16_kernelEPK13__nv_bfloat16S4_S4_PKlPS2_iiiiiffi)
        /*00ec*/ 	.word	0x00000000


	//----- nvinfo : EIATTR_MIN_STACK_SIZE
	.align		4
.L_39:
        /*00f0*/ 	.byte	0x04, 0x12
        /*00f2*/ 	.short	(.L_41 - .L_40)
	.align		4
.L_40:
        /*00f4*/ 	.word	index@(_ZN8pygpukit3ops2nn24irope_scale_q_f16_kernelEPK6__halfPKlPS2_iiiff)
        /*00f8*/ 	.word	0x00000000


	//----- nvinfo : EIATTR_MIN_STACK_SIZE
	.align		4
.L_41:
        /*00fc*/ 	.byte	0x04, 0x12
        /*00fe*/ 	.short	(.L_43 - .L_42)
	.align		4
.L_42:
        /*0100*/ 	.word	index@(_ZN8pygpukit3ops2nn25irope_scale_q_bf16_kernelEPK13__nv_bfloat16PKlPS2_iiiff)
        /*0104*/ 	.word	0x00000000


	//----- nvinfo : EIATTR_MIN_STACK_SIZE
	.align		4
.L_43:
        /*0108*/ 	.byte	0x04, 0x12
        /*010a*/ 	.short	(.L_45 - .L_44)
	.align		4
.L_44:
        /*010c*/ 	.word	index@(_ZN8pygpukit3ops2nn17l2norm_f32_kernelEPKfPfmmf)
        /*0110*/ 	.word	0x00000000


	//----- nvinfo : EIATTR_MIN_STACK_SIZE
	.align		4
.L_45:
        /*0114*/ 	.byte	0x04, 0x12
        /*0116*/ 	.short	(.L_47 - .L_46)
	.align		4
.L_46:
        /*0118*/ 	.word	index@(_ZN8pygpukit3ops2nn17l2norm_f16_kernelEPK6__halfPS2_mmf)
        /*011c*/ 	.word	0x00000000


	//----- nvinfo : EIATTR_MIN_STACK_SIZE
	.align		4
.L_47:
        /*0120*/ 	.byte	0x04, 0x12
        /*0122*/ 	.short	(.L_49 - .L_48)
	.align		4
.L_48:
        /*0124*/ 	.word	index@(_ZN8pygpukit3ops2nn18l2norm_bf16_kernelEPK13__nv_bfloat16PS2_mmf)
        /*0128*/ 	.word	0x00000000
.L_49:


//--------------------- .nv.compat                --------------------------
	.section	.nv.compat,"",@"SHT_CUDA_COMPAT_INFO"
	.align	4
        /*0000*/ 	.byte	0x02, 0x09, 0x00, 0x00, 0x02, 0x02, 0x01, 0x00, 0x02, 0x05, 0x05, 0x00, 0x03, 0x07, 0x01, 0x01
        /*0010*/ 	.byte	0x02, 0x03, 0x00, 0x00, 0x02, 0x06, 0x01, 0x00, 0x04, 0x0b, 0x08, 0x00, 0x01, 0x00, 0x00, 0x00
        /*0020*/ 	.byte	0x00, 0x00, 0x00, 0x00


//--------------------- .nv.info._ZN8pygpukit3ops2nn22sdpa_irope_bf16_kernelEPK13__nv_bfloat16S4_S4_PKlPS2_iiiiiffi --------------------------
	.section	.nv.info._ZN8pygpukit3ops2nn22sdpa_irope_bf16_kernelEPK13__nv_bfloat16S4_S4_PKlPS2_iiiiiffi,"",@"SHT_CUDA_INFO"
	.sectionflags	@""
	.align	4


	//----- nvinfo : EIATTR_CUDA_API_VERSION
	.align		4
        /*0000*/ 	.byte	0x04, 0x37
        /*0002*/ 	.short	(.L_51 - .L_50)
.L_50:
        /*0004*/ 	.word	0x00000082


	//----- nvinfo : EIATTR_KPARAM_INFO
	.align		4
.L_51:
        /*0008*/ 	.byte	0x04, 0x17
        /*000a*/ 	.short	(.L_53 - .L_52)
.L_52:
        /*000c*/ 	.word	0x00000000
        /*0010*/ 	.short	0x000c
        /*0012*/ 	.short	0x0044
        /*0014*/ 	.byte	0x00, 0xf0, 0x11, 0x00


	//----- nvinfo : EIATTR_KPARAM_INFO
	.align		4
.L_53:
        /*0018*/ 	.byte	0x04, 0x17
        /*001a*/ 	.short	(.L_55 - .L_54)
.L_54:
        /*001c*/ 	.word	0x00000000
        /*0020*/ 	.short	0x000b
        /*0022*/ 	.short	0x0040
        /*0024*/ 	.byte	0x00, 0xf0, 0x11, 0x00


	//----- nvinfo : EIATTR_KPARAM_INFO
	.align		4
.L_55:
        /*0028*/ 	.byte	0x04, 0x17
        /*002a*/ 	.short	(.L_57 - .L_56)
.L_56:
        /*002c*/ 	.word	0x00000000
        /*0030*/ 	.short	0x000a
        /*0032*/ 	.short	0x003c
        /*0034*/ 	.byte	0x00, 0xf0, 0x11, 0x00


	//----- nvinfo : EIATTR_KPARAM_INFO
	.align		4
.L_57:
        /*0038*/ 	.byte	0x04, 0x17
        /*003a*/ 	.short	(.L_59 - .L_58)
.L_58:
        /*003c*/ 	.word	0x00000000
        /*0040*/ 	.short	0x0009
        /*0042*/ 	.short	0x0038
        /*0044*/ 	.byte	0x00, 0xf0, 0x11, 0x00


	//----- nvinfo : EIATTR_KPARAM_INFO
	.align		4
.L_59:
        /*0048*/ 	.byte	0x04, 0x17
        /*004a*/ 	.short	(.L_61 - .L_60)
.L_60:
        /*004c*/ 	.word	0x00000000
        /*0050*/ 	.short	0x0008
        /*0052*/ 	.short	0x0034
        /*0054*/ 	.byte	0x00, 0xf0, 0x11, 0x00


	//----- nvinfo : EIATTR_KPARAM_INFO
	.align		4
.L_61:
        /*0058*/ 	.byte	0x04, 0x17
        /*005a*/ 	.short	(.L_63 - .L_62)
.L_62:
        /*005c*/ 	.word	0x00000000
        /*0060*/ 	.short	0x0007
        /*0062*/ 	.short	0x0030
        /*0064*/ 	.byte	0x00, 0xf0, 0x11, 0x00


	//----- nvinfo : EIATTR_KPARAM_INFO
	.align		4
.L_63:
        /*0068*/ 	.byte	0x04, 0x17
        /*006a*/ 	.short	(.L_65 - .L_64)
.L_64:
        /*006c*/ 	.word	0x00000000
        /*0070*/ 	.short	0x0006
        /*0072*/ 	.short	0x002c
        /*0074*/ 	.byte	0x00, 0xf0, 0x11, 0x00


	//----- nvinfo : EIATTR_KPARAM_INFO
	.align		4
.L_65:
        /*0078*/ 	.byte	0x04, 0x17
        /*007a*/ 	.short	(.L_67 - .L_66)
.L_66:
        /*007c*/ 	.word	0x00000000
        /*0080*/ 	.short	0x0005
        /*0082*/ 	.short	0x0028
        /*0084*/ 	.byte	0x00, 0xf0, 0x11, 0x00


	//----- nvinfo : EIATTR_KPARAM_INFO
	.align		4
.L_67:
        /*0088*/ 	.byte	0x04, 0x17
        /*008a*/ 	.short	(.L_69 - .L_68)
.L_68:
        /*008c*/ 	.word	0x00000000
        /*0090*/ 	.short	0x0004
        /*0092*/ 	.short	0x0020
        /*0094*/ 	.byte	0x00, 0xf5, 0x21, 0x00


	//----- nvinfo : EIATTR_KPARAM_INFO
	.align		4
.L_69:
        /*0098*/ 	.byte	0x04, 0x17
        /*009a*/ 	.short	(.L_71 - .L_70)
.L_70:
        /*009c*/ 	.word	0x00000000
        /*00a0*/ 	.short	0x0003
        /*00a2*/ 	.short	0x0018
        /*00a4*/ 	.byte	0x00, 0xf5, 0x21, 0x00


	//----- nvinfo : EIATTR_KPARAM_INFO
	.align		4
.L_71:
        /*00a8*/ 	.byte	0x04, 0x17
        /*00aa*/ 	.short	(.L_73 - .L_72)
.L_72:
        /*00ac*/ 	.word	0x00000000
        /*00b0*/ 	.short	0x0002
        /*00b2*/ 	.short	0x0010
        /*00b4*/ 	.byte	0x00, 0xf5, 0x21, 0x00


	//----- nvinfo : EIATTR_KPARAM_INFO
	.align		4
.L_73:
        /*00b8*/ 	.byte	0x04, 0x17
        /*00ba*/ 	.short	(.L_75 - .L_74)
.L_74:
        /*00bc*/ 	.word	0x00000000
        /*00c0*/ 	.short	0x0001
        /*00c2*/ 	.short	0x0008
        /*00c4*/ 	.byte	0x00, 0xf5, 0x21, 0x00


	//----- nvinfo : EIATTR_KPARAM_INFO
	.align		4
.L_75:
        /*00c8*/ 	.byte	0x04, 0x17
        /*00ca*/ 	.short	(.L_77 - .L_76)
.L_76:
        /*00cc*/ 	.word	0x00000000
        /*00d0*/ 	.short	0x0000
        /*00d2*/ 	.short	0x0000
        /*00d4*/ 	.byte	0x00, 0xf5, 0x21, 0x00


	//----- nvinfo : EIATTR_SPARSE_MMA_MASK
	.align		4
.L_77:
        /*00d8*/ 	.byte	0x03, 0x50
        /*00da*/ 	.short	0x0000


	//----- nvinfo : EIATTR_MAXREG_COUNT
	.align		4
        /*00dc*/ 	.byte	0x03, 0x1b
        /*00de*/ 	.short	0x00ff


	//----- nvinfo : EIATTR_NUM_BARRIERS
	.align		4
        /*00e0*/ 	.byte	0x02, 0x4c
        /*00e2*/ 	.byte	0x01
	.zero		1


	//----- nvinfo : EIATTR_MERCURY_ISA_VERSION
	.align		4
        /*00e4*/ 	.byte	0x03, 0x5f
        /*00e6*/ 	.short	0x0101


	//----- nvinfo : EIATTR_COOP_GROUP_MASK_REGIDS
	.align		4
        /*00e8*/ 	.byte	0x04, 0x29
        /*00ea*/ 	.short	(.L_79 - .L_78)


	//   ....[0]....
.L_78:
        /*00ec*/ 	.word	0xffffffff


	//   ....[1]....
        /*00f0*/ 	.word	0xffffffff


	//   ....[2]....
        /*00f4*/ 	.word	0xffffffff


	//   ....[3]....
        /*00f8*/ 	.word	0xffffffff


	//   ....[4]....
        /*00fc*/ 	.word	0xffffffff


	//   ....[5]....
        /*0100*/ 	.word	0xffffffff


	//   ....[6]....
        /*0104*/ 	.word	0xffffffff


	//   ....[7]....
        /*0108*/ 	.word	0xffffffff


	//   ....[8]....
        /*010c*/ 	.word	0xffffffff


	//   ....[9]....
        /*0110*/ 	.word	0xffffffff


	//   ....[10]....
        /*0114*/ 	.word	0xffffffff


	//   ....[11]....
        /*0118*/ 	.word	0xffffffff


	//   ....[12]....
        /*011c*/ 	.word	0xffffffff


	//   ....[13]....
        /*0120*/ 	.word	0xffffffff


	//   ....[14]....
        /*0124*/ 	.word	0xffffffff


	//   ....[15]....
        /*0128*/ 	.word	0xffffffff


	//   ....[16]....
        /*012c*/ 	.word	0xffffffff


	//   ....[17]....
        /*0130*/ 	.word	0xffffffff


	//   ....[18]....
        /*0134*/ 	.word	0xffffffff


	//   ....[19]....
        /*0138*/ 	.word	0xffffffff


	//   ....[20]....
        /*013c*/ 	.word	0x0500000d


	//   ....[21]....
        /*0140*/ 	.word	0x0500000d


	//   ....[22]....
        /*0144*/ 	.word	0x0500000d


	//   ....[23]....
        /*0148*/ 	.word	0x0500000d


	//   ....[24]....
        /*014c*/ 	.word	0x0500000d


	//   ....[25]....
        /*0150*/ 	.word	0x0500000d


	//   ....[26]....
        /*0154*/ 	.word	0x0500000d


	//   ....[27]....
        /*0158*/ 	.word	0x0500000d


	//   ....[28]....
        /*015c*/ 	.word	0x0500000d


	//   ....[29]....
        /*0160*/ 	.word	0x0500000d


	//----- nvinfo : EIATTR_COOP_GROUP_INSTR_OFFSETS
	.align		4
.L_79:
        /*0164*/ 	.byte	0x04, 0x28
        /*0166*/ 	.short	(.L_81 - .L_80)


	//   ....[0]....
.L_80:
        /*0168*/ 	.word	0x000012a0


	//   ....[1]....
        /*016c*/ 	.word	0x000012e0


	//   ....[2]....
        /*0170*/ 	.word	0x00001300


	//   ....[3]....
        /*0174*/ 	.word	0x00001330


	//   ....[4]....
        /*0178*/ 	.word	0x00001370


	//   ....[5]....
        /*017c*/ 	.word	0x000014b0


	//   ....[6]....
        /*0180*/ 	.word	0x000014d0


	//   ....[7]....
        /*0184*/ 	.word	0x000014f0


	//   ....[8]....
        /*0188*/ 	.word	0x00001510


	//   ....[9]....
        /*018c*/ 	.word	0x00001530


	//   ....[10]....
        /*0190*/ 	.word	0x000017d0


	//   ....[11]....
        /*0194*/ 	.word	0x00001840


	//   ....[12]....
        /*0198*/ 	.word	0x00001880


	//   ....[13]....
        /*019c*/ 	.word	0x000018a0


	//   ....[14]....
        /*01a0*/ 	.word	0x000018c0


	//   ....[15]....
        /*01a4*/ 	.word	0x000019f0


	//   ....[16]....
        /*01a8*/ 	.word	0x00001a10


	//   ....[17]....
        /*01ac*/ 	.word	0x00001a30


	//   ....[18]....
        /*01b0*/ 	.word	0x00001a50


	//   ....[19]....
        /*01b4*/ 	.word	0x00001a70


	//   ....[20]....
        /*01b8*/ 	.word	0x00002b80


	//   ....[21]....
        /*01bc*/ 	.word	0x00002bf0


	//   ....[22]....
        /*01c0*/ 	.word	0x00002c60


	//   ....[23]....
        /*01c4*/ 	.word	0x00002cd0


	//   ....[24]....
        /*01c8*/ 	.word	0x00002d40


	//   ....[25]....
        /*01cc*/ 	.word	0x00002dc0


	//   ....[26]....
        /*01d0*/ 	.word	0x00002e30


	//   ....[27]....
        /*01d4*/ 	.word	0x00002ea0


	//   ....[28]....
        /*01d8*/ 	.word	0x00002f10


	//   ....[29]....
        /*01dc*/ 	.word	0x00002f80


	//----- nvinfo : EIATTR_VRC_CTA_INIT_COUNT
	.align		4
.L_81:
        /*01e0*/ 	.byte	0x02, 0x4a
	.zero		1
	.zero		1


	//----- nvinfo : EIATTR_EXIT_INSTR_OFFSETS
	.align		4
        /*01e4*/ 	.byte	0x04, 0x1c
        /*01e6*/ 	.short	(.L_83 - .L_82)


	//   ....[0]....
.L_82:
        /*01e8*/ 	.word	0x00000070


	//   ....[1]....
        /*01ec*/ 	.word	0x00001d60


	//   ....[2]....
        /*01f0*/ 	.word	0x00001e30


	//   ....[3]....
        /*01f4*/ 	.word	0x00002b20


	//----- nvinfo : EIATTR_CRS_STACK_SIZE
	.align		4
.L_83:
        /*01f8*/ 	.byte	0x04, 0x1e
        /*01fa*/ 	.short	(.L_85 - .L_84)
.L_84:
        /*01fc*/ 	.word	0x00000000


	//----- nvinfo : EIATTR_CBANK_PARAM_SIZE
	.align		4
.L_85:
        /*0200*/ 	.byte	0x03, 0x19
        /*0202*/ 	.short	0x0048


	//----- nvinfo : EIATTR_PARAM_CBANK
	.align		4
        /*0204*/ 	.byte	0x04, 0x0a
        /*0206*/ 	.short	(.L_87 - .L_86)
	.align		4
.L_86:
        /*0208*/ 	.word	index@(.nv.constant0._ZN8pygpukit3ops2nn22sdpa_irope_bf16_kernelEPK13__nv_bfloat16S4_S4_PKlPS2_iiiiiffi)
        /*020c*/ 	.short	0x0380
        /*020e*/ 	.short	0x0048


	//----- nvinfo : EIATTR_SW_WAR
	.align		4
.L_87:
        /*0210*/ 	.byte	0x04, 0x36
        /*0212*/ 	.short	(.L_89 - .L_88)
.L_88:
        /*0214*/ 	.word	0x00000008
.L_89:


//--------------------- .nv.info._ZN8pygpukit3ops2nn24irope_scale_q_f16_kernelEPK6__halfPKlPS2_iiiff --------------------------
	.section	.nv.info._ZN8pygpukit3ops2nn24irope_scale_q_f16_kernelEPK6__halfPKlPS2_iiiff,"",@"SHT_CUDA_INFO"
	.sectionflags	@""
	.align	4


	//----- nvinfo : EIATTR_CUDA_API_VERSION
	.align		4
        /*0000*/ 	.byte	0x04, 0x37
        /*0002*/ 	.short	(.L_91 - .L_90)
.L_90:
        /*0004*/ 	.word	0x00000082


	//----- nvinfo : EIATTR_KPARAM_INFO
	.align		4
.L_91:
        /*0008*/ 	.byte	0x04, 0x17
        /*000a*/ 	.short	(.L_93 - .L_92)
.L_92:
        /*000c*/ 	.word	0x00000000
        /*0010*/ 	.short	0x0007
        /*0012*/ 	.short	0x0028
        /*0014*/ 	.byte	0x00, 0xf0, 0x11, 0x00


	//----- nvinfo : EIATTR_KPARAM_INFO
	.align		4
.L_93:
        /*0018*/ 	.byte	0x04, 0x17
        /*001a*/ 	.short	(.L_95 - .L_94)
.L_94:
        /*001c*/ 	.word	0x00000000
        /*0020*/ 	.short	0x0006
        /*0022*/ 	.short	0x0024
        /*0024*/ 	.byte	0x00, 0xf0, 0x11, 0x00


	//----- nvinfo : EIATTR_KPARAM_INFO
	.align		4
.L_95:
        /*0028*/ 	.byte	0x04, 0x17
        /*002a*/ 	.short	(.L_97 - .L_96)
.L_96:
        /*002c*/ 	.word	0x00000000
        /*0030*/ 	.short	0x0005
        /*0032*/ 	.short	0x0020
        /*0034*/ 	.byte	0x00, 0xf0, 0x11, 0x00


	//----- nvinfo : EIATTR_KPARAM_INFO
	.align		4
.L_97:
        /*0038*/ 	.byte	0x04, 0x17
        /*003a*/ 	.short	(.L_99 - .L_98)
.L_98:
        /*003c*/ 	.word	0x00000000
        /*0040*/ 	.short	0x0004
        /*0042*/ 	.short	0x001c
        /*0044*/ 	.byte	0x00, 0xf0, 0x11, 0x00


	//----- nvinfo : EIATTR_KPARAM_INFO
	.align		4
.L_99:
        /*0048*/ 	.byte	0x04, 0x17
        /*004a*/ 	.short	(.L_101 - .L_100)
.L_100:
        /*004c*/ 	.word	0x00000000
        /*0050*/ 	.short	0x0003
        /*0052*/ 	.short	0x0018
        /*0054*/ 	.byte	0x00, 0xf0, 0x11, 0x00


	//----- nvinfo : EIATTR_KPARAM_INFO
	.align		4
.L_101:
        /*0058*/ 	.byte	0x04, 0x17
        /*005a*/ 	.short	(.L_103 - .L_102)
.L_102:
        /*005c*/ 	.word	0x00000000
        /*0060*/ 	.short	0x0002
        /*0062*/ 	.short	0x0010
        /*0064*/ 	.byte	0x00, 0xf5, 0x21, 0x00


	//----- nvinfo : EIATTR_KPARAM_INFO
	.align		4
.L_103:
        /*0068*/ 	.byte	0x04, 0x17
        /*006a*/ 	.short	(.L_105 - .L_104)
.L_104:
        /*006c*/ 	.word	0x00000000
        /*0070*/ 	.short	0x0001
        /*0072*/ 	.short	0x0008
        /*0074*/ 	.byte	0x00, 0xf5, 0x21, 0x00


	//----- nvinfo : EIATTR_KPARAM_INFO
	.align		4
.L_105:
        /*0078*/ 	.byte	0x04, 0x17
        /*007a*/ 	.short	(.L_107 - .L_106)
.L_106:
        /*007c*/ 	.word	0x00000000
        /*0080*/ 	.short	0x0000
        /*0082*/ 	.short	0x0000
        /*0084*/ 	.byte	0x00, 0xf5, 0x21, 0x00


	//----- nvinfo : EIATTR_SPARSE_MMA_MASK
	.align		4
.L_107:
        /*0088*/ 	.byte	0x03, 0x50
        /*008a*/ 	.short	0x0000


	//----- nvinfo : EIATTR_MAXREG_COUNT
	.align		4
        /*008c*/ 	.byte	0x03, 0x1b
        /*008e*/ 	.short	0x00ff


	//----- nvinfo : EIATTR_MERCURY_ISA_VERSION
	.align		4
        /*0090*/ 	.byte	0x03, 0x5f
        /*0092*/ 	.short	0x0101


	//----- nvinfo : EIATTR_VRC_CTA_INIT_COUNT
	.align		4
        /*0094*/ 	.byte	0x02, 0x4a
	.zero		1
	.zero		1


	//----- nvinfo : EIATTR_EXIT_INSTR_OFFSETS
	.align		4
        /*0098*/ 	.byte	0x04, 0x1c
        /*009a*/ 	.short	(.L_109 - .L_108)


	//   ....[0]....
.L_108:
        /*009c*/ 	.word	0x00000060


	//   ....[1]....
        /*00a0*/ 	.word	0x00000370


	//   ....[2]....
        /*00a4*/ 	.word	0x00000540


	//----- nvinfo : EIATTR_CRS_STACK_SIZE
	.align		4
.L_109:
        /*00a8*/ 	.byte	0x04, 0x1e
        /*00aa*/ 	.short	(.L_111 - .L_110)
.L_110:
        /*00ac*/ 	.word	0x00000000


	//----- nvinfo : EIATTR_CBANK_PARAM_SIZE
	.align		4
.L_111:
        /*00b0*/ 	.byte	0x03, 0x19
        /*00b2*/ 	.short	0x002c


	//----- nvinfo : EIATTR_PARAM_CBANK
	.align		4
        /*00b4*/ 	.byte	0x04, 0x0a
        /*00b6*/ 	.short	(.L_113 - .L_112)
	.align		4
.L_112:
        /*00b8*/ 	.word	index@(.nv.constant0._ZN8pygpukit3ops2nn24irope_scale_q_f16_kernelEPK6__halfPKlPS2_iiiff)
        /*00bc*/ 	.short	0x0380
        /*00be*/ 	.short	0x002c


	//----- nvinfo : EIATTR_SW_WAR
	.align		4
.L_113:
        /*00c0*/ 	.byte	0x04, 0x36
        /*00c2*/ 	.short	(.L_115 - .L_114)
.L_114:
        /*00c4*/ 	.word	0x00000008
.L_115:


//--------------------- .nv.info._ZN8pygpukit3ops2nn25irope_scale_q_bf16_kernelEPK13__nv_bfloat16PKlPS2_iiiff --------------------------
	.section	.nv.info._ZN8pygpukit3ops2nn25irope_scale_q_bf16_kernelEPK13__nv_bfloat16PKlPS2_iiiff,"",@"SHT_CUDA_INFO"
	.sectionflags	@""
	.align	4


	//----- nvinfo : EIATTR_CUDA_API_VERSION
	.align		4
        /*0000*/ 	.byte	0x04, 0x37
        /*0002*/ 	.short	(.L_117 - .L_116)
.L_116:
        /*0004*/ 	.word	0x00000082


	//----- nvinfo : EIATTR_KPARAM_INFO
	.align		4
.L_117:
        /*0008*/ 	.byte	0x04, 0x17
        /*000a*/ 	.short	(.L_119 - .L_118)
.L_118:
        /*000c*/ 	.word	0x00000000
        /*0010*/ 	.short	0x0007
        /*0012*/ 	.short	0x0028
        /*0014*/ 	.byte	0x00, 0xf0, 0x11, 0x00


	//----- nvinfo : EIATTR_KPARAM_INFO
	.align		4
.L_119:
        /*0018*/ 	.byte	0x04, 0x17
        /*001a*/ 	.short	(.L_121 - .L_120)
.L_120:
        /*001c*/ 	.word	0x00000000
        /*0020*/ 	.short	0x0006
        /*0022*/ 	.short	0x0024
        /*0024*/ 	.byte	0x00, 0xf0, 0x11, 0x00


	//----- nvinfo : EIATTR_KPARAM_INFO
	.align		4
.L_121:
        /*0028*/ 	.byte	0x04, 0x17
        /*002a*/ 	.short	(.L_123 - .L_122)
.L_122:
        /*002c*/ 	.word	0x00000000
        /*0030*/ 	.short	0x0005
        /*0032*/ 	.short	0x0020
        /*0034*/ 	.byte	0x00, 0xf0, 0x11, 0x00


	//----- nvinfo : EIATTR_KPARAM_INFO
	.align		4
.L_123:
        /*0038*/ 	.byte	0x04, 0x17
        /*003a*/ 	.short	(.L_125 - .L_124)
.L_124:
        /*003c*/ 	.word	0x00000000
        /*0040*/ 	.short	0x0004
        /*0042*/ 	.short	0x001c
        /*0044*/ 	.byte	0x00, 0xf0, 0x11, 0x00


	//----- nvinfo : EIATTR_KPARAM_INFO
	.align		4
.L_125:
        /*0048*/ 	.byte	0x04, 0x17
        /*004a*/ 	.short	(.L_127 - .L_126)
.L_126:
        /*004c*/ 	.word	0x00000000
        /*0050*/ 	.short	0x0003
        /*0052*/ 	.short	0x0018
        /*0054*/ 	.byte	0x00, 0xf0, 0x11, 0x00


	//----- nvinfo : EIATTR_KPARAM_INFO
	.align		4
.L_127:
        /*0058*/ 	.byte	0x04, 0x17
        /*005a*/ 	.short	(.L_129 - .L_128)
.L_128:
        /*005c*/ 	.word	0x00000000
        /*0060*/ 	.short	0x0002
        /*0062*/ 	.short	0x0010
        /*0064*/ 	.byte	0x00, 0xf5, 0x21, 0x00


	//----- nvinfo : EIATTR_KPARAM_INFO
	.align		4
.L_129:
        /*0068*/ 	.byte	0x04, 0x17
        /*006a*/ 	.short	(.L_131 - .L_130)
.L_130:
        /*006c*/ 	.word	0x00000000
        /*0070*/ 	.short	0x0001
        /*0072*/ 	.short	0x0008
        /*0074*/ 	.byte	0x00, 0xf5, 0x21, 0x00


	//----- nvinfo : EIATTR_KPARAM_INFO
	.align		4
.L_131:
        /*0078*/ 	.byte	0x04, 0x17
        /*007a*/ 	.short	(.L_133 - .L_132)
.L_132:
        /*007c*/ 	.word	0x00000000
        /*0080*/ 	.short	0x0000
        /*0082*/ 	.short	0x0000
        /*0084*/ 	.byte	0x00, 0xf5, 0x21, 0x00


	//----- nvinfo : EIATTR_SPARSE_MMA_MASK
	.align		4
.L_133:
        /*0088*/ 	.byte	0x03, 0x50
        /*008a*/ 	.short	0x0000


	//----- nvinfo : EIATTR_MAXREG_COUNT
	.align		4
        /*008c*/ 	.byte	0x03, 0x1b
        /*008e*/ 	.short	0x00ff


	//----- nvinfo : EIATTR_MERCURY_ISA_VERSION
	.align		4
        /*0090*/ 	.byte	0x03, 0x5f
        /*0092*/ 	.short	0x0101


	//----- nvinfo : EIATTR_VRC_CTA_INIT_COUNT
	.align		4
        /*0094*/ 	.byte	0x02, 0x4a
	.zero		1
	.zero		1


	//----- nvinfo : EIATTR_EXIT_INSTR_OFFSETS
	.align		4
        /*0098*/ 	.byte	0x04, 0x1c
        /*009a*/ 	.short	(.L_135 - .L_134)


	//   ....[0]....
.L_134:
        /*009c*/ 	.word	0x00000060


	//   ....[1]....
        /*00a0*/ 	.word	0x00000370


	//   ....[2]....
        /*00a4*/ 	.word	0x00000540


	//----- nvinfo : EIATTR_CRS_STACK_SIZE
	.align		4
.L_135:
        /*00a8*/ 	.byte	0x04, 0x1e
        /*00aa*/ 	.short	(.L_137 - .L_136)
.L_136:
        /*00ac*/ 	.word	0x00000000


	//----- nvinfo : EIATTR_CBANK_PARAM_SIZE
	.align		4
.L_137:
        /*00b0*/ 	.byte	0x03, 0x19
        /*00b2*/ 	.short	0x002c


	//----- nvinfo : EIATTR_PARAM_CBANK
	.align		4
        /*00b4*/ 	.byte	0x04, 0x0a
        /*00b6*/ 	.short	(.L_139 - .L_138)
	.align		4
.L_138:
        /*00b8*/ 	.word	index@(.nv.constant0._ZN8pygpukit3ops2nn25irope_scale_q_bf16_kernelEPK13__nv_bfloat16PKlPS2_iiiff)
        /*00bc*/ 	.short	0x0380
        /*00be*/ 	.short	0x002c


	//----- nvinfo : EIATTR_SW_WAR
	.align		4
.L_139:
        /*00c0*/ 	.byte	0x04, 0x36
        /*00c2*/ 	.short	(.L_141 - .L_140)
.L_140:
        /*00c4*/ 	.word	0x00000008
.L_141:


//--------------------- .nv.info._ZN8pygpukit3ops2nn17l2norm_f32_kernelEPKfPfmmf --------------------------
	.section	.nv.info._ZN8pygpukit3ops2nn17l2norm_f32_kernelEPKfPfmmf,"",@"SHT_CUDA_INFO"
	.sectionflags	@""
	.align	4


	//----- nvinfo : EIATTR_CUDA_API_VERSION
	.align		4
        /*0000*/ 	.byte	0x04, 0x37
        /*0002*/ 	.short	(.L_143 - .L_142)
.L_142:
        /*0004*/ 	.word	0x00000082


	//----- nvinfo : EIATTR_KPARAM_INFO
	.align		4
.L_143:
        /*0008*/ 	.byte	0x04, 0x17
        /*000a*/ 	.short	(.L_145 - .L_144)
.L_144:
        /*000c*/ 	.word	0x00000000
        /*0010*/ 	.short	0x0004
        /*0012*/ 	.short	0x0020
        /*0014*/ 	.byte	0x00, 0xf0, 0x11, 0x00


	//----- nvinfo : EIATTR_KPARAM_INFO
	.align		4
.L_145:
        /*0018*/ 	.byte	0x04, 0x17
        /*001a*/ 	.short	(.L_147 - .L_146)
.L_146:
        /*001c*/ 	.word	0x00000000
        /*0020*/ 	.short	0x0003
        /*0022*/ 	.short	0x0018
        /*0024*/ 	.byte	0x00, 0xf0, 0x21, 0x00


	//----- nvinfo : EIATTR_KPARAM_INFO
	.align		4
.L_147:
        /*0028*/ 	.byte	0x04, 0x17
        /*002a*/ 	.short	(.L_149 - .L_148)
.L_148:
        /*002c*/ 	.word	0x00000000
        /*0030*/ 	.short	0x0002
        /*0032*/ 	.short	0x0010
        /*0034*/ 	.byte	0x00, 0xf0, 0x21, 0x00


	//----- nvinfo : EIATTR_KPARAM_INFO
	.align		4
.L_149:
        /*0038*/ 	.byte	0x04, 0x17
        /*003a*/ 	.short	(.L_151 - .L_150)
.L_150:
        /*003c*/ 	.word	0x00000000
        /*0040*/ 	.short	0x0001
        /*0042*/ 	.short	0x0008
        /*0044*/ 	.byte	0x00, 0xf5, 0x21, 0x00


	//----- nvinfo : EIATTR_KPARAM_INFO
	.align		4
.L_151:
        /*0048*/ 	.byte	0x04, 0x17
        /*004a*/ 	.short	(.L_153 - .L_152)
.L_152:
        /*004c*/ 	.word	0x00000000
        /*0050*/ 	.short	0x0000
        /*0052*/ 	.short	0x0000
        /*0054*/ 	.byte	0x00, 0xf5, 0x21, 0x00


	//----- nvinfo : EIATTR_SPARSE_MMA_MASK
	.align		4
.L_153:
        /*0058*/ 	.byte	0x03, 0x50
        /*005a*/ 	.short	0x0000


	//----- nvinfo : EIATTR_MAXREG_COUNT
	.align		4
        /*005c*/ 	.byte	0x03, 0x1b
        /*005e*/ 	.short	0x00ff


	//----- nvinfo : EIATTR_NUM_BARRIERS
	.align		4
        /*0060*/ 	.byte	0x02, 0x4c
        /*0062*/ 	.byte	0x01
	.zero		1


	//----- nvinfo : EIATTR_MERCURY_ISA_VERSION
	.align		4
        /*0064*/ 	.byte	0x03, 0x5f
        /*0066*/ 	.short	0x0101


	//----- nvinfo : EIATTR_COOP_GROUP_MASK_REGIDS
	.align		4
        /*0068*/ 	.byte	0x04, 0x29
        /*006a*/ 	.short	(.L_155 - .L_154)


	//   ....[0]....
.L_154:
        /*006c*/ 	.word	0xffffffff


	//   ....[1]....
        /*0070*/ 	.word	0xffffffff


	//   ....[2]....
        /*0074*/ 	.word	0xffffffff


	//   ....[3]....
        /*0078*/ 	.word	0xffffffff


	//   ....[4]....
        /*007c*/ 	.word	0xffffffff


	//   ....[5]....
        /*0080*/ 	.word	0xffffffff


	//   ....[6]....
        /*0084*/ 	.word	0xffffffff


	//   ....[7]....
        /*0088*/ 	.word	0xffffffff


	//   ....[8]....
        /*008c*/ 	.word	0xffffffff


	//   ....[9]....
        /*0090*/ 	.word	0xffffffff


	//   ....[10]....
        /*0094*/ 	.word	0x05000009


	//   ....[11]....
        /*0098*/ 	.word	0x05000009


	//   ....[12]....
        /*009c*/ 	.word	0x05000009


	//   ....[13]....
        /*00a0*/ 	.word	0x05000009


	//   ....[14]....
        /*00a4*/ 	.word	0x05000009


	//----- nvinfo : EIATTR_COOP_GROUP_INSTR_OFFSETS
	.align		4
.L_155:
        /*00a8*/ 	.byte	0x04, 0x28
        /*00aa*/ 	.short	(.L_157 - .L_156)


	//   ....[0]....
.L_156:
        /*00ac*/ 	.word	0x00000240


	//   ....[1]....
        /*00b0*/ 	.word	0x00000290


	//   ....[2]....
        /*00b4*/ 	.word	0x000002d0


	//   ....[3]....
        /*00b8*/ 	.word	0x000002f0


	//   ....[4]....
        /*00bc*/ 	.word	0x00000310


	//   ....[5]....
        /*00c0*/ 	.word	0x00000430


	//   ....[6]....
        /*00c4*/ 	.word	0x00000450


	//   ....[7]....
        /*00c8*/ 	.word	0x00000470


	//   ....[8]....
        /*00cc*/ 	.word	0x00000490


	//   ....[9]....
        /*00d0*/ 	.word	0x000004b0


	//   ....[10]....
        /*00d4*/ 	.word	0x00000870


	//   ....[11]....
        /*00d8*/ 	.word	0x000008e0


	//   ....[12]....
        /*00dc*/ 	.word	0x00000950


	//   ....[13]....
        /*00e0*/ 	.word	0x000009c0


	//   ....[14]....
        /*00e4*/ 	.word	0x00000a30


	//----- nvinfo : EIATTR_VRC_CTA_INIT_COUNT
	.align		4
.L_157:
        /*00e8*/ 	.byte	0x02, 0x4a
	.zero		1
	.zero		1


	//----- nvinfo : EIATTR_EXIT_INSTR_OFFSETS
	.align		4
        /*00ec*/ 	.byte	0x04, 0x1c
        /*00ee*/ 	.short	(.L_159 - .L_158)


	//   ....[0]....
.L_158:
        /*00f0*/ 	.word	0x00000050


	//   ....[1]....
        /*00f4*/ 	.word	0x000006d0


	//   ....[2]....
        /*00f8*/ 	.word	0x00000820


	//----- nvinfo : EIATTR_CRS_STACK_SIZE
	.align		4
.L_159:
        /*00fc*/ 	.byte	0x04, 0x1e
        /*00fe*/ 	.short	(.L_161 - .L_160)
.L_160:
        /*0100*/ 	.word	0x00000000


	//----- nvinfo : EIATTR_CBANK_PARAM_SIZE
	.align		4
.L_161:
        /*0104*/ 	.byte	0x03, 0x19
        /*0106*/ 	.short	0x0024


	//----- nvinfo : EIATTR_PARAM_CBANK
	.align		4
        /*0108*/ 	.byte	0x04, 0x0a
        /*010a*/ 	.short	(.L_163 - .L_162)
	.align		4
.L_162:
        /*010c*/ 	.word	index@(.nv.constant0._ZN8pygpukit3ops2nn17l2norm_f32_kernelEPKfPfmmf)
        /*0110*/ 	.short	0x0380
        /*0112*/ 	.short	0x0024


	//----- nvinfo : EIATTR_SW_WAR
	.align		4
.L_163:
        /*0114*/ 	.byte	0x04, 0x36
        /*0116*/ 	.short	(.L_165 - .L_164)
.L_164:
        /*0118*/ 	.word	0x00000008
.L_165:


//--------------------- .nv.info._ZN8pygpukit3ops2nn17l2norm_f16_kernelEPK6__halfPS2_mmf --------------------------
	.section	.nv.info._ZN8pygpukit3ops2nn17l2norm_f16_kernelEPK6__halfPS2_mmf,"",@"SHT_CUDA_INFO"
	.sectionflags	@""
	.align	4


	//----- nvinfo : EIATTR_CUDA_API_VERSION
	.align		4
        /*0000*/ 	.byte	0x04, 0x37
        /*0002*/ 	.short	(.L_167 - .L_166)
.L_166:
        /*0004*/ 	.word	0x00000082


	//----- nvinfo : EIATTR_KPARAM_INFO
	.align		4
.L_167:
        /*0008*/ 	.byte	0x04, 0x17
        /*000a*/ 	.short	(.L_169 - .L_168)
.L_168:
        /*000c*/ 	.word	0x00000000
        /*0010*/ 	.short	0x0004
        /*0012*/ 	.short	0x0020
        /*0014*/ 	.byte	0x00, 0xf0, 0x11, 0x00


	//----- nvinfo : EIATTR_KPARAM_INFO
	.align		4
.L_169:
        /*0018*/ 	.byte	0x04, 0x17
        /*001a*/ 	.short	(.L_171 - .L_170)
.L_170:
        /*001c*/ 	.word	0x00000000
        /*0020*/ 	.short	0x0003
        /*0022*/ 	.short	0x0018
        /*0024*/ 	.byte	0x00, 0xf0, 0x21, 0x00


	//----- nvinfo : EIATTR_KPARAM_INFO
	.align		4
.L_171:
        /*0028*/ 	.byte	0x04, 0x17
        /*002a*/ 	.short	(.L_173 - .L_172)
.L_172:
        /*002c*/ 	.word	0x00000000
        /*0030*/ 	.short	0x0002
        /*0032*/ 	.short	0x0010
        /*0034*/ 	.byte	0x00, 0xf0, 0x21, 0x00


	//----- nvinfo : EIATTR_KPARAM_INFO
	.align		4
.L_173:
        /*0038*/ 	.byte	0x04, 0x17
        /*003a*/ 	.short	(.L_175 - .L_174)
.L_174:
        /*003c*/ 	.word	0x00000000
        /*0040*/ 	.short	0x0001
        /*0042*/ 	.short	0x0008
        /*0044*/ 	.byte	0x00, 0xf5, 0x21, 0x00


	//----- nvinfo : EIATTR_KPARAM_INFO
	.align		4
.L_175:
        /*0048*/ 	.byte	0x04, 0x17
        /*004a*/ 	.short	(.L_177 - .L_176)
.L_176:
        /*004c*/ 	.word	0x00000000
        /*0050*/ 	.short	0x0000
        /*0052*/ 	.short	0x0000
        /*0054*/ 	.byte	0x00, 0xf5, 0x21, 0x00


	//----- nvinfo : EIATTR_SPARSE_MMA_MASK
	.align		4
.L_177:
        /*0058*/ 	.byte	0x03, 0x50
        /*005a*/ 	.short	0x0000


	//----- nvinfo : EIATTR_MAXREG_COUNT
	.align		4
        /*005c*/ 	.byte	0x03, 0x1b
        /*005e*/ 	.short	0x00ff


	//----- nvinfo : EIATTR_NUM_BARRIERS
	.align		4
        /*0060*/ 	.byte	0x02, 0x4c
        /*0062*/ 	.byte	0x01
	.zero		1


	//----- nvinfo : EIATTR_MERCURY_ISA_VERSION
	.align		4
        /*0064*/ 	.byte	0x03, 0x5f
        /*0066*/ 	.short	0x0101


	//----- nvinfo : EIATTR_COOP_GROUP_MASK_REGIDS
	.align		4
        /*0068*/ 	.byte	0x04, 0x29
        /*006a*/ 	.short	(.L_179 - .L_178)


	//   ....[0]....
.L_178:
        /*006c*/ 	.word	0xffffffff


	//   ....[1]....
        /*0070*/ 	.word	0xffffffff


	//   ....[2]....
        /*0074*/ 	.word	0xffffffff


	//   ....[3]....
        /*0078*/ 	.word	0xffffffff


	//   ....[4]....
        /*007c*/ 	.word	0xffffffff


	//   ....[5]....
        /*0080*/ 	.word	0xffffffff


	//   ....[6]....
        /*0084*/ 	.word	0xffffffff


	//   ....[7]....
        /*0088*/ 	.word	0xffffffff


	//   ....[8]....
        /*008c*/ 	.word	0xffffffff


	//   ....[9]....
        /*0090*/ 	.word	0xffffffff


	//   ....[10]....
        /*0094*/ 	.word	0x05000009


	//   ....[11]....
        /*0098*/ 	.word	0x05000009


	//   ....[12]....
        /*009c*/ 	.word	0x05000009


	//   ....[13]....
        /*00a0*/ 	.word	0x05000009


	//   ....[14]....
        /*00a4*/ 	.word	0x05000009


	//----- nvinfo : EIATTR_COOP_GROUP_INSTR_OFFSETS
	.align		4
.L_179:
        /*00a8*/ 	.byte	0x04, 0x28
        /*00aa*/ 	.short	(.L_181 - .L_180)


	//   ....[0]....
.L_180:
        /*00ac*/ 	.word	0x00000250


	//   ....[1]....
        /*00b0*/ 	.word	0x000002a0


	//   ....[2]....
        /*00b4*/ 	.word	0x000002e0


	//   ....[3]....
        /*00b8*/ 	.word	0x00000300


	//   ....[4]....
        /*00bc*/ 	.word	0x00000320


	//   ....[5]....
        /*00c0*/ 	.word	0x00000440


	//   ....[6]....
        /*00c4*/ 	.word	0x00000460


	//   ....[7]....
        /*00c8*/ 	.word	0x00000480


	//   ....[8]....
        /*00cc*/ 	.word	0x000004a0


	//   ....[9]....
        /*00d0*/ 	.word	0x000004c0


	//   ....[10]....
        /*00d4*/ 	.word	0x000008a0


	//   ....[11]....
        /*00d8*/ 	.word	0x00000910


	//   ....[12]....
        /*00dc*/ 	.word	0x00000980


	//   ....[13]....
        /*00e0*/ 	.word	0x000009f0


	//   ....[14]....
        /*00e4*/ 	.word	0x00000a60


	//----- nvinfo : EIATTR_VRC_CTA_INIT_COUNT
	.align		4
.L_181:
        /*00e8*/ 	.byte	0x02, 0x4a
	.zero		1
	.zero		1


	//----- nvinfo : EIATTR_EXIT_INSTR_OFFSETS
	.align		4
        /*00ec*/ 	.byte	0x04, 0x1c
        /*00ee*/ 	.short	(.L_183 - .L_182)


	//   ....[0]....
.L_182:
        /*00f0*/ 	.word	0x00000050


	//   ....[1]....
        /*00f4*/ 	.word	0x000006e0


	//   ....[2]....
        /*00f8*/ 	.word	0x00000850


	//----- nvinfo : EIATTR_CRS_STACK_SIZE
	.align		4
.L_183:
        /*00fc*/ 	.byte	0x04, 0x1e
        /*00fe*/ 	.short	(.L_185 - .L_184)
.L_184:
        /*0100*/ 	.word	0x00000000


	//----- nvinfo : EIATTR_CBANK_PARAM_SIZE
	.align		4
.L_185:
        /*0104*/ 	.byte	0x03, 0x19
        /*0106*/ 	.short	0x0024


	//----- nvinfo : EIATTR_PARAM_CBANK
	.align		4
        /*0108*/ 	.byte	0x04, 0x0a
        /*010a*/ 	.short	(.L_187 - .L_186)
	.align		4
.L_186:
        /*010c*/ 	.word	index@(.nv.constant0._ZN8pygpukit3ops2nn17l2norm_f16_kernelEPK6__halfPS2_mmf)
        /*0110*/ 	.short	0x0380
        /*0112*/ 	.short	0x0024


	//----- nvinfo : EIATTR_SW_WAR
	.align		4
.L_187:
        /*0114*/ 	.byte	0x04, 0x36
        /*0116*/ 	.short	(.L_189 - .L_188)
.L_188:
        /*0118*/ 	.word	0x00000008
.L_189:


//--------------------- .nv.info._ZN8pygpukit3ops2nn18l2norm_bf16_kernelEPK13__nv_bfloat16PS2_mmf --------------------------
	.section	.nv.info._ZN8pygpukit3ops2nn18l2norm_bf16_kernelEPK13__nv_bfloat16PS2_mmf,"",@"SHT_CUDA_INFO"
	.sectionflags	@""
	.align	4


	//----- nvinfo : EIATTR_CUDA_API_VERSION
	.align		4
        /*0000*/ 	.byte	0x04, 0x37
        /*0002*/ 	.short	(.L_191 - .L_190)
.L_190:
        /*0004*/ 	.word	0x00000082


	//----- nvinfo : EIATTR_KPARAM_INFO
	.align		4
.L_191:
        /*0008*/ 	.byte	0x04, 0x17
        /*000a*/ 	.short	(.L_193 - .L_192)
.L_192:
        /*000c*/ 	.word	0x00000000
        /*0010*/ 	.short	0x0004
        /*0012*/ 	.short	0x0020
        /*0014*/ 	.byte	0x00, 0xf0, 0x11, 0x00


	//----- nvinfo : EIATTR_KPARAM_INFO
	.align		4
.L_193:
        /*0018*/ 	.byte	0x04, 0x17
        /*001a*/ 	.short	(.L_195 - .L_194)
.L_194:
        /*001c*/ 	.word	0x00000000
        /*0020*/ 	.short	0x0003
        /*0022*/ 	.short	0x0018
        /*0024*/ 	.byte	0x00, 0xf0, 0x21, 0x00


	//----- nvinfo : EIATTR_KPARAM_INFO
	.align		4
.L_195:
        /*0028*/ 	.byte	0x04, 0x17
        /*002a*/ 	.short	(.L_197 - .L_196)
.L_196:
        /*002c*/ 	.word	0x00000000
        /*0030*/ 	.short	0x0002
        /*0032*/ 	.short	0x0010
        /*0034*/ 	.byte	0x00, 0xf0, 0x21, 0x00


	//----- nvinfo : EIATTR_KPARAM_INFO
	.align		4
.L_197:
        /*0038*/ 	.byte	0x04, 0x17
        /*003a*/ 	.short	(.L_199 - .L_198)
.L_198:
        /*003c*/ 	.word	0x00000000
        /*0040*/ 	.short	0x0001
        /*0042*/ 	.short	0x0008
        /*0044*/ 	.byte	0x00, 0xf5, 0x21, 0x00


	//----- nvinfo : EIATTR_KPARAM_INFO
	.align		4
.L_199:
        /*0048*/ 	.byte	0x04, 0x17
        /*004a*/ 	.short	(.L_201 - .L_200)
.L_200:
        /*004c*/ 	.word	0x00000000
        /*0050*/ 	.short	0x0000
        /*0052*/ 	.short	0x0000
        /*0054*/ 	.byte	0x00, 0xf5, 0x21, 0x00


	//----- nvinfo : EIATTR_SPARSE_MMA_MASK
	.align		4
.L_201:
        /*0058*/ 	.byte	0x03, 0x50
        /*005a*/ 	.short	0x0000


	//----- nvinfo : EIATTR_MAXREG_COUNT
	.align		4
        /*005c*/ 	.byte	0x03, 0x1b
        /*005e*/ 	.short	0x00ff


	//----- nvinfo : EIATTR_NUM_BARRIERS
	.align		4
        /*0060*/ 	.byte	0x02, 0x4c
        /*0062*/ 	.byte	0x01
	.zero		1


	//----- nvinfo : EIATTR_MERCURY_ISA_VERSION
	.align		4
        /*0064*/ 	.byte	0x03, 0x5f
        /*0066*/ 	.short	0x0101


	//----- nvinfo : EIATTR_COOP_GROUP_MASK_REGIDS
	.align		4
        /*0068*/ 	.byte	0x04, 0x29
        /*006a*/ 	.short	(.L_203 - .L_202)


	//   ....[0]....
.L_202:
        /*006c*/ 	.word	0xffffffff


	//   ....[1]....
        /*0070*/ 	.word	0xffffffff


	//   ....[2]....
        /*0074*/ 	.word	0xffffffff


	//   ....[3]....
        /*0078*/ 	.word	0xffffffff


	//   ....[4]....
        /*007c*/ 	.word	0xffffffff


	//   ....[5]....
        /*0080*/ 	.word	0xffffffff


	//   ....[6]....
        /*0084*/ 	.word	0xffffffff


	//   ....[7]....
        /*0088*/ 	.word	0xffffffff


	//   ....[8]....
        /*008c*/ 	.word	0xffffffff


	//   ....[9]....
        /*0090*/ 	.word	0xffffffff


	//   ....[10]....
        /*0094*/ 	.word	0x05000009


	//   ....[11]....
        /*0098*/ 	.word	0x05000009


	//   ....[12]....
        /*009c*/ 	.word	0x05000009


	//   ....[13]....
        /*00a0*/ 	.word	0x05000009


	//   ....[14]....
        /*00a4*/ 	.word	0x05000009


	//----- nvinfo : EIATTR_COOP_GROUP_INSTR_OFFSETS
	.align		4
.L_203:
        /*00a8*/ 	.byte	0x04, 0x28
        /*00aa*/ 	.short	(.L_205 - .L_204)


	//   ....[0]....
.L_204:
        /*00ac*/ 	.word	0x00000250


	//   ....[1]....
        /*00b0*/ 	.word	0x000002a0


	//   ....[2]....
        /*00b4*/ 	.word	0x000002e0


	//   ....[3]....
        /*00b8*/ 	.word	0x00000300


	//   ....[4]....
        /*00bc*/ 	.word	0x00000320


	//   ....[5]....
        /*00c0*/ 	.word	0x00000440


	//   ....[6]....
        /*00c4*/ 	.word	0x00000460


	//   ....[7]....
        /*00c8*/ 	.word	0x00000480


	//   ....[8]....
        /*00cc*/ 	.word	0x000004a0


	//   ....[9]....
        /*00d0*/ 	.word	0x000004c0


	//   ....[10]....
        /*00d4*/ 	.word	0x000008a0


	//   ....[11]....
        /*00d8*/ 	.word	0x00000910


	//   ....[12]....
        /*00dc*/ 	.word	0x00000980


	//   ....[13]....
        /*00e0*/ 	.word	0x000009f0


	//   ....[14]....
        /*00e4*/ 	.word	0x00000a60


	//----- nvinfo : EIATTR_VRC_CTA_INIT_COUNT
	.align		4
.L_205:
        /*00e8*/ 	.byte	0x02, 0x4a
	.zero		1
	.zero		1


	//----- nvinfo : EIATTR_EXIT_INSTR_OFFSETS
	.align		4
        /*00ec*/ 	.byte	0x04, 0x1c
        /*00ee*/ 	.short	(.L_207 - .L_206)


	//   ....[0]....
.L_206:
        /*00f0*/ 	.word	0x00000050


	//   ....[1]....
        /*00f4*/ 	.word	0x000006e0


	//   ....[2]....
        /*00f8*/ 	.word	0x00000850


	//----- nvinfo : EIATTR_CRS_STACK_SIZE
	.align		4
.L_207:
        /*00fc*/ 	.byte	0x04, 0x1e
        /*00fe*/ 	.short	(.L_209 - .L_208)
.L_208:
        /*0100*/ 	.word	0x00000000


	//----- nvinfo : EIATTR_CBANK_PARAM_SIZE
	.align		4
.L_209:
        /*0104*/ 	.byte	0x03, 0x19
        /*0106*/ 	.short	0x0024


	//----- nvinfo : EIATTR_PARAM_CBANK
	.align		4
        /*0108*/ 	.byte	0x04, 0x0a
        /*010a*/ 	.short	(.L_211 - .L_210)
	.align		4
.L_210:
        /*010c*/ 	.word	index@(.nv.constant0._ZN8pygpukit3ops2nn18l2norm_bf16_kernelEPK13__nv_bfloat16PS2_mmf)
        /*0110*/ 	.short	0x0380
        /*0112*/ 	.short	0x0024


	//----- nvinfo : EIATTR_SW_WAR
	.align		4
.L_211:
        /*0114*/ 	.byte	0x04, 0x36
        /*0116*/ 	.short	(.L_213 - .L_212)
.L_212:
        /*0118*/ 	.word	0x00000008
.L_213:


//--------------------- .nv.callgraph             --------------------------
	.section	.nv.callgraph,"",@"SHT_CUDA_CALLGRAPH"
	.align	4
	.sectionentsize	8
	.align		4
        /*0000*/ 	.word	0x00000000
	.align		4
        /*0004*/ 	.word	0xffffffff
	.align		4
        /*0008*/ 	.word	0x00000000
	.align		4
        /*000c*/ 	.word	0xfffffffe
	.align		4
        /*0010*/ 	.word	0x00000000
	.align		4
        /*0014*/ 	.word	0xfffffffd
	.align		4
        /*0018*/ 	.word	0x00000000
	.align		4
        /*001c*/ 	.word	0xfffffffc


//--------------------- .text._ZN8pygpukit3ops2nn22sdpa_irope_bf16_kernelEPK13__nv_bfloat16S4_S4_PKlPS2_iiiiiffi --------------------------
	.section	.text._ZN8pygpukit3ops2nn22sdpa_irope_bf16_kernelEPK13__nv_bfloat16S4_S4_PKlPS2_iiiiiffi,"ax",@progbits
	.align	128
        .global         _ZN8pygpukit3ops2nn22sdpa_irope_bf16_kernelEPK13__nv_bfloat16S4_S4_PKlPS2_iiiiiffi
        .type           _ZN8pygpukit3ops2nn22sdpa_irope_bf16_kernelEPK13__nv_bfloat16S4_S4_PKlPS2_iiiiiffi,@function
        .size           _ZN8pygpukit3ops2nn22sdpa_irope_bf16_kernelEPK13__nv_bfloat16S4_S4_PKlPS2_iiiiiffi,(.L_x_162 - _ZN8pygpukit3ops2nn22sdpa_irope_bf16_kernelEPK13__nv_bfloat16S4_S4_PKlPS2_iiiiiffi)
        .other          _ZN8pygpukit3ops2nn22sdpa_irope_bf16_kernelEPK13__nv_bfloat16S4_S4_PKlPS2_iiiiiffi,@"STO_CUDA_ENTRY STV_DEFAULT"
_ZN8pygpukit3ops2nn22sdpa_irope_bf16_kernelEPK13__nv_bfloat16S4_S4_PKlPS2_iiiiiffi:
.text._ZN8pygpukit3ops2nn22sdpa_irope_bf16_kernelEPK13__nv_bfloat16S4_S4_PKlPS2_iiiiiffi:
[----:B------:R-:W-:Y:S01]  /*0000*/  LDC R1, c[0x0][0x37c] ;  /* 0x0000df00ff017b82 */ /* 0x000fe20000000800 */
[----:B------:R-:W0:Y:S07]  /*0010*/  S2R R7, SR_CTAID.Y ;  /* 0x0000000000077919 */ /* 0x000e2e0000002600 */
[----:B------:R-:W1:Y:S01]  /*0020*/  S2UR UR4, SR_CTAID.X ;  /* 0x00000000000479c3 */ /* 0x000e620000002500 */
[----:B------:R-:W0:Y:S07]  /*0030*/  LDCU UR5, c[0x0][0x3b0] ;  /* 0x00007600ff0577ac */ /* 0x000e2e0008000800 */
[----:B------:R-:W1:Y:S01]  /*0040*/  LDC R2, c[0x0][0x3a8] ;  /* 0x0000ea00ff027b82 */ /* 0x000e620000000800 */
[----:B0-----:R-:W-:-:S04]  /*0050*/  ISETP.GE.AND P0, PT, R7, UR5, PT ;  /* 0x0000000507007c0c */ /* 0x001fc8000bf06270 */
[----:B-1----:R-:W-:-:S13]  /*0060*/  ISETP.LE.OR P0, PT, R2, UR4, P0 ;  /* 0x0000000402007c0c */ /* 0x002fda0008703670 */
[----:B------:R-:W-:Y:S05]  /*0070*/  @P0 EXIT ;  /* 0x000000000000094d */ /* 0x000fea0003800000 */
[----:B------:R-:W0:Y:S01]  /*0080*/  LDC.64 R4, c[0x0][0x398] ;  /* 0x0000e600ff047b82 */ /* 0x000e220000000a00 */
[----:B------:R-:W1:Y:S01]  /*0090*/  LDCU.64 UR6, c[0x0][0x358] ;  /* 0x00006b00ff0677ac */ /* 0x000e620008000a00 */
[----:B------:R-:W-:-:S06]  /*00a0*/  IABS R11, R2 ;  /* 0x00000002000b7213 */ /* 0x000fcc0000000000 */
[----:B------:R-:W2:Y:S01]  /*00b0*/  LDC R3, c[0x0][0x3ac] ;  /* 0x0000eb00ff037b82 */ /* 0x000ea20000000800 */
[----:B0-----:R-:W-:-:S06]  /*00c0*/  IMAD.WIDE.U32 R4, R7, 0x8, R4 ;  /* 0x0000000807047825 */ /* 0x001fcc00078e0004 */
[----:B-1----:R-:W3:Y:S01]  /*00d0*/  LDG.E.64.CONSTANT R4, desc[UR6][R4.64] ;  /* 0x0000000604047981 */ /* 0x002ee2000c1e9b00 */
[----:B------:R-:W0:Y:S01]  /*00e0*/  I2F.RP R0, R11 ;  /* 0x0000000b00007306 */ /* 0x000e220000209400 */
[----:B--2---:R-:W-:-:S07]  /*00f0*/  IMAD R3, R3, UR4, RZ ;  /* 0x0000000403037c24 */ /* 0x004fce000f8e02ff */
[----:B0-----:R-:W0:Y:S02]  /*0100*/  MUFU.RCP R0, R0 ;  /* 0x0000000000007308 */ /* 0x001e240000001000 */
[----:B0-----:R-:W-:-:S06]  /*0110*/  VIADD R8, R0, 0xffffffe ;  /* 0x0ffffffe00087836 */ /* 0x001fcc0000000000 */
[----:B------:R0:W1:Y:S02]  /*0120*/  F2I.FTZ.U32.TRUNC.NTZ R9, R8 ;  /* 0x0000000800097305 */ /* 0x000064000021f000 */
[----:B0-----:R-:W-:Y:S02]  /*0130*/  IMAD.MOV.U32 R8, RZ, RZ, RZ ;  /* 0x000000ffff087224 */ /* 0x001fe400078e00ff */
[----:B-1----:R-:W-:-:S04]  /*0140*/  IMAD.MOV R6, RZ, RZ, -R9 ;  /* 0x000000ffff067224 */ /* 0x002fc800078e0a09 */
[----:B------:R-:W-:Y:S01]  /*0150*/  IMAD R13, R6, R11, RZ ;  /* 0x0000000b060d7224 */ /* 0x000fe200078e02ff */
[----:B------:R-:W-:Y:S02]  /*0160*/  IABS R6, R3 ;  /* 0x0000000300067213 */ /* 0x000fe40000000000 */
[----:B------:R-:W-:Y:S01]  /*0170*/  LOP3.LUT R3, R3, R2, RZ, 0x3c, !PT ;  /* 0x0000000203037212 */ /* 0x000fe200078e3cff */
[----:B------:R-:W-:Y:S02]  /*0180*/  IMAD.HI.U32 R9, R9, R13, R8 ;  /* 0x0000000d09097227 */ /* 0x000fe400078e0008 */
[----:B------:R-:W0:Y:S01]  /*0190*/  LDC R13, c[0x0][0x3c0] ;  /* 0x0000f000ff0d7b82 */ /* 0x000e220000000800 */
[----:B------:R-:W-:-:S03]  /*01a0*/  ISETP.GE.AND P2, PT, R3, RZ, PT ;  /* 0x000000ff0300720c */ /* 0x000fc60003f46270 */
[----:B------:R-:W-:-:S04]  /*01b0*/  IMAD.HI.U32 R9, R9, R6, RZ ;  /* 0x0000000609097227 */ /* 0x000fc800078e00ff */
[----:B------:R-:W-:-:S04]  /*01c0*/  IMAD.MOV R0, RZ, RZ, -R9 ;  /* 0x000000ffff007224 */ /* 0x000fc800078e0a09 */
[----:B------:R-:W-:-:S05]  /*01d0*/  IMAD R6, R11, R0, R6 ;  /* 0x000000000b067224 */ /* 0x000fca00078e0206 */
[----:B------:R-:W-:Y:S01]  /*01e0*/  ISETP.GT.U32.AND P1, PT, R11, R6, PT ;  /* 0x000000060b00720c */ /* 0x000fe20003f24070 */
[----:B0-----:R-:W0:-:S12]  /*01f0*/  MUFU.RCP R8, R13 ;  /* 0x0000000d00087308 */ /* 0x001e180000001000 */
[----:B------:R-:W-:Y:S02]  /*0200*/  @!P1 IMAD.IADD R6, R6, 0x1, -R11 ;  /* 0x0000000106069824 */ /* 0x000fe400078e0a0b */
[----:B------:R-:W-:Y:S01]  /*0210*/  @!P1 VIADD R9, R9, 0x1 ;  /* 0x0000000109099836 */ /* 0x000fe20000000000 */
[----:B------:R-:W-:Y:S02]  /*0220*/  ISETP.NE.AND P1, PT, R2, RZ, PT ;  /* 0x000000ff0200720c */ /* 0x000fe40003f25270 */
[----:B---3--:R-:W-:-:S05]  /*0230*/  IADD3 R4, P0, PT, R4, 0x1, RZ ;  /* 0x0000000104047810 */ /* 0x008fca0007f1e0ff */
[----:B------:R-:W-:Y:S01]  /*0240*/  IMAD.X R5, RZ, RZ, R5, P0 ;  /* 0x000000ffff057224 */ /* 0x000fe200000e0605 */
[----:B------:R-:W-:Y:S01]  /*0250*/  ISETP.GE.U32.AND P0, PT, R6, R11, PT ;  /* 0x0000000b0600720c */ /* 0x000fe20003f06070 */
[C---:B0-----:R-:W-:Y:S02]  /*0260*/  FFMA R11, R8.reuse, -R13, 1 ;  /* 0x3f800000080b7423 */ /* 0x041fe4000000080d */
[----:B------:R-:W0:Y:S02]  /*0270*/  I2F.S64 R0, R4 ;  /* 0x0000000400007312 */ /* 0x000e240000301400 */
[----:B------:R-:W-:-:S08]  /*0280*/  FFMA R11, R8, R11, R8 ;  /* 0x0000000b080b7223 */ /* 0x000fd00000000008 */
[----:B------:R-:W-:Y:S01]  /*0290*/  @P0 VIADD R9, R9, 0x1 ;  /* 0x0000000109090836 */ /* 0x000fe20000000000 */
[----:B0-----:R-:W0:Y:S01]  /*02a0*/  FCHK P0, R0, R13 ;  /* 0x0000000d00007302 */ /* 0x001e220000000000 */
[----:B------:R-:W-:-:S03]  /*02b0*/  FFMA R3, R0, R11, RZ ;  /* 0x0000000b00037223 */ /* 0x000fc600000000ff */
[----:B------:R-:W-:Y:S01]  /*02c0*/  MOV R4, R9 ;  /* 0x0000000900047202 */ /* 0x000fe20000000f00 */
[----:B------:R-:W-:-:S04]  /*02d0*/  FFMA R6, R3, -R13, R0 ;  /* 0x8000000d03067223 */ /* 0x000fc80000000000 */
[----:B------:R-:W-:Y:S01]  /*02e0*/  @!P2 IMAD.MOV R4, RZ, RZ, -R4 ;  /* 0x000000ffff04a224 */ /* 0x000fe200078e0a04 */
[----:B------:R-:W-:Y:S01]  /*02f0*/  @!P1 LOP3.LUT R4, RZ, R2, RZ, 0x33, !PT ;  /* 0x00000002ff049212 */ /* 0x000fe200078e33ff */
[----:B------:R-:W-:Y:S01]  /*0300*/  FFMA R3, R11, R6, R3 ;  /* 0x000000060b037223 */ /* 0x000fe20000000003 */
[----:B0-----:R-:W-:Y:S06]  /*0310*/  @!P0 BRA `(.L_x_0) ;  /* 0x00000000000c8947 */ /* 0x001fec0003800000 */
[----:B------:R-:W-:-:S07]  /*0320*/  MOV R2, 0x340 ;  /* 0x0000034000027802 */ /* 0x000fce0000000f00 */
[----:B------:R-:W-:Y:S05]  /*0330*/  CALL.REL.NOINC `($__internal_1_$__cuda_sm3x_div_rn_noftz_f32_slowpath) ;  /* 0x0000002c00f07944 */ /* 0x000fea0003c00000 */
[----:B------:R-:W-:-:S07]  /*0340*/  IMAD.MOV.U32 R3, RZ, RZ, R0 ;  /* 0x000000ffff037224 */ /* 0x000fce00078e0000 */
.L_x_0:
[----:B------:R-:W0:Y:S01]  /*0350*/  FRND.FLOOR R0, R3 ;  /* 0x0000000300007307 */ /* 0x000e220000205000 */
[----:B------:R-:W-:Y:S01]  /*0360*/  IMAD.MOV.U32 R9, RZ, RZ, 0x3e800000 ;  /* 0x3e800000ff097424 */ /* 0x000fe200078e00ff */
[----:B------:R-:W1:Y:S01]  /*0370*/  LDC.64 R12, c[0x0][0x3b8] ;  /* 0x0000ee00ff0c7b82 */ /* 0x000e620000000a00 */
[----:B------:R-:W-:Y:S01]  /*0380*/  IMAD.MOV.U32 R11, RZ, RZ, 0x3d39bf78 ;  /* 0x3d39bf78ff0b7424 */ /* 0x000fe200078e00ff */
[----:B------:R-:W2:Y:S01]  /*0390*/  LDCU UR5, c[0x0][0x3c4] ;  /* 0x00007880ff0577ac */ /* 0x000ea20008000800 */
[----:B------:R-:W-:Y:S05]  /*03a0*/  BSSY.RECONVERGENT B0, `(.L_x_1) ;  /* 0x00000ef000007945 */ /* 0x000fea0003800200 */
[----:B------:R-:W3:Y:S01]  /*03b0*/  LDC.64 R14, c[0x0][0x3b0] ;  /* 0x0000ec00ff0e7b82 */ /* 0x000ee20000000a00 */
[C---:B0-----:R-:W-:Y:S01]  /*03c0*/  FADD.RZ R2, R0.reuse, 1 ;  /* 0x3f80000000027421 */ /* 0x041fe2000000c000 */
[----:B------:R-:W-:-:S03]  /*03d0*/  ISETP.GE.U32.AND P0, PT, R0, 0x7f800000, PT ;  /* 0x7f8000000000780c */ /* 0x000fc60003f06070 */
[----:B------:R-:W-:Y:S01]  /*03e0*/  VIADD R2, R2, 0xc0c00000 ;  /* 0xc0c0000002027836 */ /* 0x000fe20000000000 */
[----:B------:R-:W-:-:S04]  /*03f0*/  ISETP.GT.AND P1, PT, R0, -0x40800000, P0 ;  /* 0xbf8000000000780c */ /* 0x000fc80000724270 */
[----:B------:R-:W-:Y:S02]  /*0400*/  LOP3.LUT R5, R2, 0xff800000, RZ, 0xc0, !PT ;  /* 0xff80000002057812 */ /* 0x000fe400078ec0ff */
[----:B-1----:R-:W-:Y:S02]  /*0410*/  I2FP.F32.S32 R8, R12 ;  /* 0x0000000c00087245 */ /* 0x002fe40000201400 */
[----:B------:R-:W-:Y:S01]  /*0420*/  IADD3 R6, PT, PT, -R5, 0x40800000, RZ ;  /* 0x4080000005067810 */ /* 0x000fe20007ffe1ff */
[----:B------:R-:W-:Y:S01]  /*0430*/  IMAD.IADD R2, R0, 0x1, -R5 ;  /* 0x0000000100027824 */ /* 0x000fe200078e0a05 */
[----:B------:R-:W-:Y:S02]  /*0440*/  FSETP.GEU.AND P2, PT, |R8|, 1.175494350822287508e-38, PT ;  /* 0x008000000800780b */ /* 0x000fe40003f4e200 */
[----:B------:R-:W-:Y:S01]  /*0450*/  I2FP.F32.S32 R5, R5 ;  /* 0x0000000500057245 */ /* 0x000fe20000201400 */
[----:B------:R-:W-:Y:S02]  /*0460*/  FFMA R9, R6, R9, -1 ;  /* 0xbf80000006097423 */ /* 0x000fe40000000009 */
[----:B------:R-:W0:Y:S02]  /*0470*/  S2R R6, SR_TID.X ;  /* 0x0000000000067919 */ /* 0x000e240000002100 */
[----:B------:R-:W-:Y:S01]  /*0480*/  FADD R2, R2, R9 ;  /* 0x0000000902027221 */ /* 0x000fe20000000000 */
[----:B------:R-:W-:Y:S01]  /*0490*/  FMUL R5, R5, 1.1920928955078125e-07 ;  /* 0x3400000005057820 */ /* 0x000fe20000400000 */
[----:B---3--:R-:W-:-:S02]  /*04a0*/  IMAD R9, R12, R15, RZ ;  /* 0x0000000f0c097224 */ /* 0x008fc400078e02ff */
[----:B------:R-:W-:Y:S02]  /*04b0*/  FFMA R3, R2, -R11, 0.10546888411045074463 ;  /* 0x3dd8001202037423 */ /* 0x000fe4000000080b */
[----:B------:R-:W-:Y:S01]  /*04c0*/  @!P2 FMUL R8, R8, 16777216 ;  /* 0x4b8000000808a820 */ /* 0x000fe20000400000 */
[----:B------:R-:W-:Y:S02]  /*04d0*/  IMAD R4, R4, R9, RZ ;  /* 0x0000000904047224 */ /* 0x000fe400078e02ff */
[----:B------:R-:W-:-:S04]  /*04e0*/  FFMA R3, R2, R3, -0.13229703903198242188 ;  /* 0xbe0778e002037423 */ /* 0x000fc80000000003 */
[C---:B------:R-:W-:Y:S01]  /*04f0*/  FFMA R3, R2.reuse, R3, 0.14491446316242218018 ;  /* 0x3e14647502037423 */ /* 0x040fe20000000003 */
[----:B------:R-:W1:Y:S03]  /*0500*/  MUFU.RSQ R8, R8 ;  /* 0x0000000800087308 */ /* 0x000e660000001400 */
[----:B------:R-:W-:-:S04]  /*0510*/  FFMA R3, R2, R3, -0.16641564667224884033 ;  /* 0xbe2a68dd02037423 */ /* 0x000fc80000000003 */
[----:B------:R-:W-:-:S04]  /*0520*/  FFMA R3, R2, R3, 0.19988867640495300293 ;  /* 0x3e4caf9e02037423 */ /* 0x000fc80000000003 */
[----:B------:R-:W-:-:S04]  /*0530*/  FFMA R3, R2, R3, -0.25000196695327758789 ;  /* 0xbe80004202037423 */ /* 0x000fc80000000003 */
[----:B------:R-:W-:Y:S01]  /*0540*/  FFMA R3, R2, R3, 0.33333510160446166992 ;  /* 0x3eaaaae602037423 */ /* 0x000fe20000000003 */
[----:B-1----:R-:W-:-:S03]  /*0550*/  @!P2 FMUL R8, R8, 4096 ;  /* 0x458000000808a820 */ /* 0x002fc60000400000 */
[----:B------:R-:W-:-:S04]  /*0560*/  FFMA R3, R2, R3, -0.5 ;  /* 0xbf00000002037423 */ /* 0x000fc80000000003 */
[----:B------:R-:W-:-:S04]  /*0570*/  FMUL R3, R2, R3 ;  /* 0x0000000302037220 */ /* 0x000fc80000400000 */
[----:B------:R-:W-:Y:S01]  /*0580*/  FFMA R2, R2, R3, R2 ;  /* 0x0000000302027223 */ /* 0x000fe20000000002 */
[----:B------:R-:W-:-:S03]  /*0590*/  @P0 IMAD.MOV.U32 R3, RZ, RZ, 0x7f800000 ;  /* 0x7f800000ff030424 */ /* 0x000fc600078e00ff */
[----:B------:R-:W-:Y:S01]  /*05a0*/  FFMA R2, R5, 0.69314718246459960938, R2 ;  /* 0x3f31721805027823 */ /* 0x000fe20000000002 */
[C---:B------:R-:W-:Y:S01]  /*05b0*/  @P1 FFMA R2, R0.reuse, R3, +INF ;  /* 0x7f80000000021423 */ /* 0x040fe20000000003 */
[----:B------:R-:W-:Y:S01]  /*05c0*/  @P0 FSETP.NEU.AND P1, PT, R0, RZ, PT ;  /* 0x000000ff0000020b */ /* 0x000fe20003f2d000 */
[----:B------:R-:W-:Y:S02]  /*05d0*/  IMAD R3, R14, UR4, RZ ;  /* 0x000000040e037c24 */ /* 0x000fe4000f8e02ff */
[-C--:B------:R-:W-:Y:S01]  /*05e0*/  IMAD R5, R7, R12.reuse, RZ ;  /* 0x0000000c07057224 */ /* 0x080fe200078e02ff */
[----:B------:R-:W-:Y:S01]  /*05f0*/  @P0 FSEL R2, R2, -RZ, P1 ;  /* 0x800000ff02020208 */ /* 0x000fe20000800000 */
[----:B------:R-:W-:Y:S01]  /*0600*/  IMAD R0, R3, R12, RZ ;  /* 0x0000000c03007224 */ /* 0x000fe200078e02ff */
[----:B0-----:R-:W-:Y:S02]  /*0610*/  ISETP.GE.AND P0, PT, R6, R15, PT ;  /* 0x0000000f0600720c */ /* 0x001fe40003f06270 */
[----:B------:R-:W-:Y:S01]  /*0620*/  SHF.R.S32.HI R11, RZ, 0x1f, R5 ;  /* 0x0000001fff0b7819 */ /* 0x000fe20000011405 */
[----:B------:R-:W-:Y:S01]  /*0630*/  FFMA R3, R2, R13, 1 ;  /* 0x3f80000002037423 */ /* 0x000fe2000000000d */
[C---:B------:R-:W-:Y:S01]  /*0640*/  IADD3 R5, P1, PT, R0.reuse, R5, RZ ;  /* 0x0000000500057210 */ /* 0x040fe20007f3e0ff */
[----:B--2---:R-:W-:Y:S01]  /*0650*/  VIADD R13, R7, UR5 ;  /* 0x00000005070d7c36 */ /* 0x004fe20008000000 */
[----:B------:R-:W-:Y:S01]  /*0660*/  SHF.R.S32.HI R7, RZ, 0x1f, R4 ;  /* 0x0000001fff077819 */ /* 0x000fe20000011404 */
[----:B------:R-:W-:Y:S01]  /*0670*/  FMUL R3, R3, R8 ;  /* 0x0000000803037220 */ /* 0x000fe20000400000 */
[----:B------:R-:W-:-:S02]  /*0680*/  LEA.HI.X.SX32 R2, R0, R11, 0x1, P1 ;  /* 0x0000000b00027211 */ /* 0x000fc400008f0eff */
[----:B------:R-:W-:-:S03]  /*0690*/  MOV R0, 0xff800000 ;  /* 0xff80000000007802 */ /* 0x000fc60000000f00 */
[----:B------:R-:W-:Y:S05]  /*06a0*/  @P0 BRA `(.L_x_2) ;  /* 0x0000000800f80947 */ /* 0x000fea0003800000 */
[----:B------:R-:W0:Y:S01]  /*06b0*/  LDC R8, c[0x0][0x360] ;  /* 0x0000d800ff087b82 */ /* 0x000e220000000800 */
[----:B------:R-:W-:-:S13]  /*06c0*/  ISETP.GT.AND P0, PT, R12, RZ, PT ;  /* 0x000000ff0c00720c */ /* 0x000fda0003f04270 */
[----:B------:R-:W-:Y:S05]  /*06d0*/  @P0 BRA `(.L_x_3) ;  /* 0x0000000000440947 */ /* 0x000fea0003800000 */
[----:B------:R-:W1:Y:S01]  /*06e0*/  S2R R10, SR_CgaCtaId ;  /* 0x00000000000a7919 */ /* 0x000e620000008800 */
[----:B------:R-:W-:Y:S01]  /*06f0*/  MOV R0, 0x400 ;  /* 0x0000040000007802 */ /* 0x000fe20000000f00 */
[----:B------:R-:W-:-:S04]  /*0700*/  FMUL R9, RZ, R3 ;  /* 0x00000003ff097220 */ /* 0x000fc80000400000 */
[----:B------:R-:W-:Y:S02]  /*0710*/  VIADD R7, R0, 0x110 ;  /* 0x0000011000077836 */ /* 0x000fe40000000000 */
[----:B------:R-:W-:-:S03]  /*0720*/  IMAD.MOV.U32 R0, RZ, RZ, -0x800000 ;  /* 0xff800000ff007424 */ /* 0x000fc600078e00ff */
[----:B-1----:R-:W-:Y:S01]  /*0730*/  LEA R7, R10, R7, 0x18 ;  /* 0x000000070a077211 */ /* 0x002fe200078ec0ff */
[----:B------:R-:W-:-:S07]  /*0740*/  IMAD.MOV.U32 R10, RZ, RZ, R6 ;  /* 0x000000ffff0a7224 */ /* 0x000fce00078e0006 */
.L_x_4:
[----:B------:R-:W-:Y:S01]  /*0750*/  ISETP.GE.AND P0, PT, R13, R10, PT ;  /* 0x0000000a0d00720c */ /* 0x000fe20003f06270 */
[----:B------:R-:W-:Y:S02]  /*0760*/  IMAD R12, R10, 0x4, R7 ;  /* 0x000000040a0c7824 */ /* 0x000fe400078e0207 */
[----:B0-----:R-:W-:Y:S01]  /*0770*/  IMAD.IADD R10, R8, 0x1, R10 ;  /* 0x00000001080a7824 */ /* 0x001fe200078e020a */
[----:B------:R-:W-:-:S04]  /*0780*/  FSEL R3, R9, -INF , P0 ;  /* 0xff80000009037808 */ /* 0x000fc80000000000 */
[----:B------:R-:W-:Y:S01]  /*0790*/  ISETP.GE.AND P1, PT, R10, R15, PT ;  /* 0x0000000f0a00720c */ /* 0x000fe20003f26270 */
[----:B------:R1:W-:Y:S01]  /*07a0*/  STS [R12], R3 ;  /* 0x000000030c007388 */ /* 0x0003e20000000800 */
[----:B------:R-:W-:-:S04]  /*07b0*/  FSETP.GT.AND P0, PT, R3, R0, PT ;  /* 0x000000000300720b */ /* 0x000fc80003f04000 */
[----:B------:R-:W-:-:S07]  /*07c0*/  FSEL R0, R3, R0, P0 ;  /* 0x0000000003007208 */ /* 0x000fce0000000000 */
[----:B-1----:R-:W-:Y:S05]  /*07d0*/  @!P1 BRA `(.L_x_4) ;  /* 0xfffffffc00dc9947 */ /* 0x002fea000383ffff */
[----:B------:R-:W-:Y:S05]  /*07e0*/  BRA `(.L_x_2) ;  /* 0x0000000800a87947 */ /* 0x000fea0003800000 */
.L_x_3:
[C---:B------:R-:W-:Y:S01]  /*07f0*/  LOP3.LUT R9, R12.reuse, 0x7, RZ, 0xc0, !PT ;  /* 0x000000070c097812 */ /* 0x040fe200078ec0ff */
[C---:B------:R-:W-:Y:S01]  /*0800*/  VIADD R0, R12.reuse, 0xffffffff ;  /* 0xffffffff0c007836 */ /* 0x040fe20000000000 */
[----:B------:R-:W-:Y:S02]  /*0810*/  LOP3.LUT R11, R12, 0x7ffffff8, RZ, 0xc0, !PT ;  /* 0x7ffffff80c0b7812 */ /* 0x000fe400078ec0ff */
[----:B------:R-:W-:Y:S02]  /*0820*/  IADD3 R10, PT, PT, R9, -0x1, RZ ;  /* 0xffffffff090a7810 */ /* 0x000fe40007ffe0ff */
[----:B------:R-:W-:Y:S01]  /*0830*/  ISETP.GE.U32.AND P0, PT, R0, 0x7, PT ;  /* 0x000000070000780c */ /* 0x000fe20003f06070 */
[----:B------:R-:W-:Y:S01]  /*0840*/  IMAD.MOV.U32 R0, RZ, RZ, -0x800000 ;  /* 0xff800000ff007424 */ /* 0x000fe200078e00ff */
[----:B------:R-:W-:Y:S02]  /*0850*/  ISETP.GE.U32.AND P1, PT, R10, 0x3, PT ;  /* 0x000000030a00780c */ /* 0x000fe40003f26070 */
[----:B------:R-:W-:Y:S01]  /*0860*/  LOP3.LUT R10, R12, 0x3, RZ, 0xc0, !PT ;  /* 0x000000030c0a7812 */ /* 0x000fe200078ec0ff */
[----:B------:R-:W-:-:S10]  /*0870*/  IMAD.MOV.U32 R12, RZ, RZ, R6 ;  /* 0x000000ffff0c7224 */ /* 0x000fd400078e0006 */
.L_x_12:
[----:B------:R-:W-:Y:S01]  /*0880*/  ISETP.GE.AND P2, PT, R13, R12, PT ;  /* 0x0000000c0d00720c */ /* 0x000fe20003f46270 */
[----:B------:R-:W-:Y:S01]  /*0890*/  BSSY.RECONVERGENT B1, `(.L_x_5) ;  /* 0x0000092000017945 */ /* 0x000fe20003800200 */
[----:B------:R-:W-:-:S11]  /*08a0*/  IMAD.MOV.U32 R17, RZ, RZ, -0x800000 ;  /* 0xff800000ff117424 */ /* 0x000fd600078e00ff */
[----:B------:R-:W-:Y:S05]  /*08b0*/  @!P2 BRA `(.L_x_6) ;  /* 0x00000008003ca947 */ /* 0x000fea0003800000 */
[----:B------:R-:W-:Y:S01]  /*08c0*/  CS2R R18, SRZ ;  /* 0x0000000000127805 */ /* 0x000fe2000001ff00 */
[----:B------:R-:W-:Y:S06]  /*08d0*/  @!P0 BRA `(.L_x_7) ;  /* 0x0000000000e88947 */ /* 0x000fec0003800000 */
[----:B------:R-:W-:Y:S01]  /*08e0*/  IMAD.MOV.U32 R18, RZ, RZ, RZ ;  /* 0x000000ffff127224 */ /* 0x000fe200078e00ff */
[----:B------:R-:W-:-:S06]  /*08f0*/  UMOV UR4, URZ ;  /* 0x000000ff00047c82 */ /* 0x000fcc0008000000 */
.L_x_8:
[----:B------:R-:W1:Y:S01]  /*0900*/  LDC R19, c[0x0][0x3b8] ;  /* 0x0000ee00ff137b82 */ /* 0x000e620000000800 */
[----:B------:R-:W-:-:S05]  /*0910*/  IADD3 R21, P2, PT, R5, UR4, RZ ;  /* 0x0000000405157c10 */ /* 0x000fca000ff5e0ff */
[----:B------:R-:W-:Y:S02]  /*0920*/  IMAD.X R22, RZ, RZ, R2, P2 ;  /* 0x000000ffff167224 */ /* 0x000fe400010e0602 */
[----:B------:R-:W2:Y:S08]  /*0930*/  LDC.64 R14, c[0x0][0x380] ;  /* 0x0000e000ff0e7b82 */ /* 0x000eb00000000a00 */
[----:B------:R-:W3:Y:S01]  /*0940*/  LDC.64 R16, c[0x0][0x388] ;  /* 0x0000e200ff107b82 */ /* 0x000ee20000000a00 */
[----:B-1----:R-:W-:-:S05]  /*0950*/  IMAD R19, R12, R19, UR4 ;  /* 0x000000040c137e24 */ /* 0x002fca000f8e0213 */
[----:B------:R-:W-:Y:S02]  /*0960*/  IADD3 R20, P3, PT, R4, R19, RZ ;  /* 0x0000001304147210 */ /* 0x000fe40007f7e0ff */
[----:B--2---:R-:W-:Y:S02]  /*0970*/  LEA R14, P2, R21, R14, 0x1 ;  /* 0x0000000e150e7211 */ /* 0x004fe400078408ff */
[----:B------:R-:W-:Y:S02]  /*0980*/  LEA.HI.X.SX32 R19, R19, R7, 0x1, P3 ;  /* 0x0000000713137211 */ /* 0x000fe400018f0eff */
[----:B------:R-:W-:Y:S02]  /*0990*/  LEA.HI.X R15, R21, R15, R22, 0x1, P2 ;  /* 0x0000000f150f7211 */ /* 0x000fe400010f0c16 */
[----:B---3--:R-:W-:-:S03]  /*09a0*/  LEA R16, P3, R20, R16, 0x1 ;  /* 0x0000001014107211 */ /* 0x008fc600078608ff */
[----:B------:R-:W2:Y:S01]  /*09b0*/  LDG.E.U16.CONSTANT R21, desc[UR6][R14.64] ;  /* 0x000000060e157981 */ /* 0x000ea2000c1e9500 */
[----:B------:R-:W-:-:S03]  /*09c0*/  LEA.HI.X R17, R20, R17, R19, 0x1, P3 ;  /* 0x0000001114117211 */ /* 0x000fc600018f0c13 */
[----:B------:R-:W3:Y:S04]  /*09d0*/  LDG.E.U16.CONSTANT R23, desc[UR6][R14.64+0x2] ;  /* 0x000002060e177981 */ /* 0x000ee8000c1e9500 */
[----:B------:R-:W4:Y:S04]  /*09e0*/  LDG.E.U16.CONSTANT R22, desc[UR6][R16.64] ;  /* 0x0000000610167981 */ /* 0x000f28000c1e9500 */
[----:B------:R-:W5:Y:S04]  /*09f0*/  LDG.E.U16.CONSTANT R24, desc[UR6][R16.64+0x2] ;  /* 0x0000020610187981 */ /* 0x000f68000c1e9500 */
[----:B------:R-:W5:Y:S04]  /*0a00*/  LDG.E.U16.CONSTANT R19, desc[UR6][R14.64+0x4] ;  /* 0x000004060e137981 */ /* 0x000f68000c1e9500 */
[----:B------:R-:W5:Y:S04]  /*0a10*/  LDG.E.U16.CONSTANT R20, desc[UR6][R16.64+0x4] ;  /* 0x0000040610147981 */ /* 0x000f68000c1e9500 */
[----:B------:R-:W5:Y:S04]  /*0a20*/  LDG.E.U16.CONSTANT R27, desc[UR6][R16.64+0xc] ;  /* 0x00000c06101b7981 */ /* 0x000f68000c1e9500 */
[----:B------:R-:W5:Y:S04]  /*0a30*/  LDG.E.U16.CONSTANT R26, desc[UR6][R14.64+0xe] ;  /* 0x00000e060e1a7981 */ /* 0x000f68000c1e9500 */
[----:B------:R-:W5:Y:S01]  /*0a40*/  LDG.E.U16.CONSTANT R28, desc[UR6][R16.64+0xe] ;  /* 0x00000e06101c7981 */ /* 0x000f62000c1e9500 */
[----:B--2---:R-:W-:-:S02]  /*0a50*/  IMAD.U32 R21, R21, 0x10000, RZ ;  /* 0x0001000015157824 */ /* 0x004fc400078e00ff */
[----:B----4-:R-:W-:-:S04]  /*0a60*/  IMAD.U32 R22, R22, 0x10000, RZ ;  /* 0x0001000016167824 */ /* 0x010fc800078e00ff */
[----:B------:R-:W-:Y:S01]  /*0a70*/  FFMA R21, R21, R22, R18 ;  /* 0x0000001615157223 */ /* 0x000fe20000000012 */
[----:B---3--:R-:W-:Y:S01]  /*0a80*/  SHF.L.U32 R22, R23, 0x10, RZ ;  /* 0x0000001017167819 */ /* 0x008fe200000006ff */
[----:B-----5:R-:W-:Y:S01]  /*0a90*/  IMAD.U32 R24, R24, 0x10000, RZ ;  /* 0x0001000018187824 */ /* 0x020fe200078e00ff */
[----:B------:R-:W2:Y:S01]  /*0aa0*/  LDG.E.U16.CONSTANT R18, desc[UR6][R14.64+0x6] ;  /* 0x000006060e127981 */ /* 0x000ea2000c1e9500 */
[----:B------:R-:W-:-:S03]  /*0ab0*/  IMAD.U32 R25, R19, 0x10000, RZ ;  /* 0x0001000013197824 */ /* 0x000fc600078e00ff */
[----:B------:R-:W3:Y:S01]  /*0ac0*/  LDG.E.U16.CONSTANT R19, desc[UR6][R16.64+0x6] ;  /* 0x0000060610137981 */ /* 0x000ee2000c1e9500 */
[----:B------:R-:W-:Y:S02]  /*0ad0*/  IMAD.U32 R23, R20, 0x10000, RZ ;  /* 0x0001000014177824 */ /* 0x000fe400078e00ff */
[----:B------:R-:W-:Y:S01]  /*0ae0*/  FFMA R22, R22, R24, R21 ;  /* 0x0000001816167223 */ /* 0x000fe20000000015 */
[----:B------:R-:W4:Y:S04]  /*0af0*/  LDG.E.U16.CONSTANT R20, desc[UR6][R14.64+0x8] ;  /* 0x000008060e147981 */ /* 0x000f28000c1e9500 */
[----:B------:R-:W5:Y:S01]  /*0b00*/  LDG.E.U16.CONSTANT R21, desc[UR6][R16.64+0x8] ;  /* 0x0000080610157981 */ /* 0x000f62000c1e9500 */
[----:B------:R-:W-:-:S03]  /*0b10*/  FFMA R25, R25, R23, R22 ;  /* 0x0000001719197223 */ /* 0x000fc60000000016 */
[----:B------:R-:W5:Y:S04]  /*0b20*/  LDG.E.U16.CONSTANT R24, desc[UR6][R14.64+0xa] ;  /* 0x00000a060e187981 */ /* 0x000f68000c1e9500 */
[----:B------:R1:W5:Y:S04]  /*0b30*/  LDG.E.U16.CONSTANT R23, desc[UR6][R16.64+0xa] ;  /* 0x00000a0610177981 */ /* 0x000368000c1e9500 */
[----:B------:R-:W5:Y:S01]  /*0b40*/  LDG.E.U16.CONSTANT R22, desc[UR6][R14.64+0xc] ;  /* 0x00000c060e167981 */ /* 0x000f62000c1e9500 */
[----:B------:R-:W-:-:S06]  /*0b50*/  UIADD3 UR4, UPT, UPT, UR4, 0x8, URZ ;  /* 0x0000000804047890 */ /* 0x000fcc000fffe0ff */
[----:B------:R-:W-:Y:S01]  /*0b60*/  ISETP.NE.AND P2, PT, R11, UR4, PT ;  /* 0x000000040b007c0c */ /* 0x000fe2000bf45270 */
[----:B------:R-:W-:Y:S02]  /*0b70*/  IMAD.U32 R27, R27, 0x10000, RZ ;  /* 0x000100001b1b7824 */ /* 0x000fe400078e00ff */
[----:B-1----:R-:W-:Y:S02]  /*0b80*/  IMAD.U32 R17, R26, 0x10000, RZ ;  /* 0x000100001a117824 */ /* 0x002fe400078e00ff */
[----:B------:R-:W-:Y:S02]  /*0b90*/  IMAD.U32 R28, R28, 0x10000, RZ ;  /* 0x000100001c1c7824 */ /* 0x000fe400078e00ff */
[----:B--2---:R-:W-:Y:S02]  /*0ba0*/  IMAD.U32 R18, R18, 0x10000, RZ ;  /* 0x0001000012127824 */ /* 0x004fe400078e00ff */
[----:B---3--:R-:W-:Y:S02]  /*0bb0*/  IMAD.U32 R19, R19, 0x10000, RZ ;  /* 0x0001000013137824 */ /* 0x008fe400078e00ff */
[----:B----4-:R-:W-:-:S02]  /*0bc0*/  IMAD.U32 R29, R20, 0x10000, RZ ;  /* 0x00010000141d7824 */ /* 0x010fc400078e00ff */
[----:B------:R-:W-:Y:S01]  /*0bd0*/  FFMA R18, R18, R19, R25 ;  /* 0x0000001312127223 */ /* 0x000fe20000000019 */
[----:B-----5:R-:W-:Y:S01]  /*0be0*/  IMAD.U32 R21, R21, 0x10000, RZ ;  /* 0x0001000015157824 */ /* 0x020fe200078e00ff */
[----:B------:R-:W-:-:S03]  /*0bf0*/  SHF.L.U32 R19, R24, 0x10, RZ ;  /* 0x0000001018137819 */ /* 0x000fc600000006ff */
[----:B------:R-:W-:Y:S01]  /*0c00*/  FFMA R18, R29, R21, R18 ;  /* 0x000000151d127223 */ /* 0x000fe20000000012 */
[----:B------:R-:W-:Y:S02]  /*0c10*/  IMAD.U32 R23, R23, 0x10000, RZ ;  /* 0x0001000017177824 */ /* 0x000fe400078e00ff */
[----:B------:R-:W-:Y:S02]  /*0c20*/  IMAD.U32 R15, R22, 0x10000, RZ ;  /* 0x00010000160f7824 */ /* 0x000fe400078e00ff */
[----:B------:R-:W-:-:S04]  /*0c30*/  FFMA R18, R19, R23, R18 ;  /* 0x0000001713127223 */ /* 0x000fc80000000012 */
[----:B------:R-:W-:-:S04]  /*0c40*/  FFMA R18, R15, R27, R18 ;  /* 0x0000001b0f127223 */ /* 0x000fc80000000012 */
[----:B------:R-:W-:Y:S01]  /*0c50*/  FFMA R18, R17, R28, R18 ;  /* 0x0000001c11127223 */ /* 0x000fe20000000012 */
[----:B------:R-:W-:Y:S06]  /*0c60*/  @P2 BRA `(.L_x_8) ;  /* 0xfffffffc00242947 */ /* 0x000fec000383ffff */
[----:B------:R-:W-:-:S07]  /*0c70*/  IMAD.MOV.U32 R19, RZ, RZ, R11 ;  /* 0x000000ffff137224 */ /* 0x000fce00078e000b */
.L_x_7:
[----:B------:R-:W-:-:S13]  /*0c80*/  ISETP.NE.AND P2, PT, R9, RZ, PT ;  /* 0x000000ff0900720c */ /* 0x000fda0003f45270 */
[----:B------:R-:W-:Y:S05]  /*0c90*/  @!P2 BRA `(.L_x_9) ;  /* 0x000000040040a947 */ /* 0x000fea0003800000 */
[----:B------:R-:W-:Y:S01]  /*0ca0*/  ISETP.NE.AND P2, PT, R10, RZ, PT ;  /* 0x000000ff0a00720c */ /* 0x000fe20003f45270 */
[----:B------:R-:W-:-:S12]  /*0cb0*/  @!P1 BRA `(.L_x_10) ;  /* 0x0000000000849947 */ /* 0x000fd80003800000 */
[----:B------:R-:W1:Y:S01]  /*0cc0*/  LDCU UR4, c[0x0][0x3b8] ;  /* 0x00007700ff0477ac */ /* 0x000e620008000800 */
[----:B------:R-:W2:Y:S01]  /*0cd0*/  LDC.64 R14, c[0x0][0x380] ;  /* 0x0000e000ff0e7b82 */ /* 0x000ea20000000a00 */
[----:B------:R-:W-:-:S05]  /*0ce0*/  IADD3 R22, P4, PT, R19, R5, RZ ;  /* 0x0000000513167210 */ /* 0x000fca0007f9e0ff */
[----:B------:R-:W-:Y:S02]  /*0cf0*/  IMAD.X R23, RZ, RZ, R2, P4 ;  /* 0x000000ffff177224 */ /* 0x000fe400020e0602 */
[----:B------:R-:W3:Y:S01]  /*0d00*/  LDC.64 R16, c[0x0][0x388] ;  /* 0x0000e200ff107b82 */ /* 0x000ee20000000a00 */
[----:B-1----:R-:W-:-:S05]  /*0d10*/  IMAD R20, R12, UR4, R19 ;  /* 0x000000040c147c24 */ /* 0x002fca000f8e0213 */
        /* <DEDUP_REMOVED lines=13> */
[----:B------:R-:W5:Y:S01]  /*0df0*/  LDG.E.U16.CONSTANT R24, desc[UR6][R16.64+0x6] ;  /* 0x0000060610187981 */ /* 0x000f62000c1e9500 */
[----:B------:R-:W-:-:S02]  /*0e00*/  IADD3 R19, PT, PT, R19, 0x4, RZ ;  /* 0x0000000413137810 */ /* 0x000fc40007ffe0ff */
[----:B--2---:R-:W-:Y:S01]  /*0e10*/  SHF.L.U32 R25, R25, 0x10, RZ ;  /* 0x0000001019197819 */ /* 0x004fe200000006ff */
[----:B---3--:R-:W-:Y:S02]  /*0e20*/  IMAD.U32 R28, R27, 0x10000, RZ ;  /* 0x000100001b1c7824 */ /* 0x008fe400078e00ff */
[----:B----4-:R-:W-:Y:S02]  /*0e30*/  IMAD.U32 R26, R26, 0x10000, RZ ;  /* 0x000100001a1a7824 */ /* 0x010fe400078e00ff */
[----:B-----5:R-:W-:Y:S02]  /*0e40*/  IMAD.U32 R22, R22, 0x10000, RZ ;  /* 0x0001000016167824 */ /* 0x020fe400078e00ff */
[----:B------:R-:W-:Y:S01]  /*0e50*/  FFMA R25, R25, R26, R18 ;  /* 0x0000001a19197223 */ /* 0x000fe20000000012 */
[----:B------:R-:W-:-:S03]  /*0e60*/  IMAD.U32 R27, R20, 0x10000, RZ ;  /* 0x00010000141b7824 */ /* 0x000fc600078e00ff */
[----:B------:R-:W-:Y:S01]  /*0e70*/  FFMA R22, R28, R22, R25 ;  /* 0x000000161c167223 */ /* 0x000fe20000000019 */
[----:B------:R-:W-:Y:S02]  /*0e80*/  IMAD.U32 R21, R21, 0x10000, RZ ;  /* 0x0001000015157824 */ /* 0x000fe400078e00ff */
[----:B------:R-:W-:Y:S02]  /*0e90*/  IMAD.U32 R18, R23, 0x10000, RZ ;  /* 0x0001000017127824 */ /* 0x000fe400078e00ff */
[----:B------:R-:W-:Y:S01]  /*0ea0*/  FFMA R21, R27, R21, R22 ;  /* 0x000000151b157223 */ /* 0x000fe20000000016 */
[----:B------:R-:W-:-:S04]  /*0eb0*/  IMAD.U32 R24, R24, 0x10000, RZ ;  /* 0x0001000018187824 */ /* 0x000fc800078e00ff */
[----:B------:R-:W-:-:S07]  /*0ec0*/  FFMA R18, R18, R24, R21 ;  /* 0x0000001812127223 */ /* 0x000fce0000000015 */
.L_x_10:
[----:B------:R-:W-:Y:S05]  /*0ed0*/  @!P2 BRA `(.L_x_9) ;  /* 0x0000000000b0a947 */ /* 0x000fea0003800000 */
[----:B------:R-:W1:Y:S01]  /*0ee0*/  LDCU UR5, c[0x0][0x3b8] ;  /* 0x00007700ff0577ac */ /* 0x000e620008000800 */
[----:B------:R-:W-:Y:S01]  /*0ef0*/  ISETP.NE.AND P2, PT, R10, 0x1, PT ;  /* 0x000000010a00780c */ /* 0x000fe20003f45270 */
[----:B-1----:R-:W-:-:S12]  /*0f00*/  ULOP3.LUT UP0, URZ, UR5, 0x1, URZ, 0xc0, !UPT ;  /* 0x0000000105ff7892 */ /* 0x002fd8000f80c0ff */
[----:B------:R-:W-:Y:S05]  /*0f10*/  @!P2 BRA `(.L_x_11) ;  /* 0x00000000005ca947 */ /* 0x000fea0003800000 */
        /* <DEDUP_REMOVED lines=15> */
[----:B------:R-:W5:Y:S01]  /*1010*/  LDG.E.U16.CONSTANT R24, desc[UR6][R16.64+0x2] ;  /* 0x0000020610187981 */ /* 0x000f62000c1e9500 */
[----:B------:R-:W-:Y:S02]  /*1020*/  VIADD R19, R19, 0x2 ;  /* 0x0000000213137836 */ /* 0x000fe40000000000 */
[----:B--2---:R-:W-:-:S02]  /*1030*/  IMAD.U32 R21, R20, 0x10000, RZ ;  /* 0x0001000014157824 */ /* 0x004fc400078e00ff */
[----:B---3--:R-:W-:Y:S02]  /*1040*/  IMAD.U32 R23, R23, 0x10000, RZ ;  /* 0x0001000017177824 */ /* 0x008fe400078e00ff */
[----:B----4-:R-:W-:Y:S02]  /*1050*/  IMAD.U32 R22, R22, 0x10000, RZ ;  /* 0x0001000016167824 */ /* 0x010fe400078e00ff */
[----:B-----5:R-:W-:Y:S02]  /*1060*/  IMAD.U32 R24, R24, 0x10000, RZ ;  /* 0x0001000018187824 */ /* 0x020fe400078e00ff */
[----:B------:R-:W-:-:S04]  /*1070*/  FFMA R18, R21, R22, R18 ;  /* 0x0000001615127223 */ /* 0x000fc80000000012 */
[----:B------:R-:W-:-:S07]  /*1080*/  FFMA R18, R23, R24, R18 ;  /* 0x0000001817127223 */ /* 0x000fce0000000012 */
.L_x_11:
[----:B------:R-:W-:Y:S05]  /*1090*/  BRA.U !UP0, `(.L_x_9) ;  /* 0x0000000108407547 */ /* 0x000fea000b800000 */
[----:B------:R-:W1:Y:S01]  /*10a0*/  LDC.64 R14, c[0x0][0x380] ;  /* 0x0000e000ff0e7b82 */ /* 0x000e620000000a00 */
[----:B------:R-:W-:Y:S01]  /*10b0*/  IMAD R20, R12, UR5, R19 ;  /* 0x000000050c147c24 */ /* 0x000fe2000f8e0213 */
[----:B------:R-:W-:-:S04]  /*10c0*/  IADD3 R21, P2, PT, R19, R5, RZ ;  /* 0x0000000513157210 */ /* 0x000fc80007f5e0ff */
[----:B------:R-:W-:Y:S01]  /*10d0*/  IADD3 R19, P3, PT, R4, R20, RZ ;  /* 0x0000001404137210 */ /* 0x000fe20007f7e0ff */
[----:B------:R-:W-:Y:S01]  /*10e0*/  IMAD.X R22, RZ, RZ, R2, P2 ;  /* 0x000000ffff167224 */ /* 0x000fe200010e0602 */
[----:B------:R-:W2:Y:S02]  /*10f0*/  LDC.64 R16, c[0x0][0x388] ;  /* 0x0000e200ff107b82 */ /* 0x000ea40000000a00 */
[----:B------:R-:W-:Y:S02]  /*1100*/  LEA.HI.X.SX32 R20, R20, R7, 0x1, P3 ;  /* 0x0000000714147211 */ /* 0x000fe400018f0eff */
[----:B-1----:R-:W-:-:S04]  /*1110*/  LEA R14, P2, R21, R14, 0x1 ;  /* 0x0000000e150e7211 */ /* 0x002fc800078408ff */
[----:B------:R-:W-:Y:S02]  /*1120*/  LEA.HI.X R15, R21, R15, R22, 0x1, P2 ;  /* 0x0000000f150f7211 */ /* 0x000fe400010f0c16 */
[----:B--2---:R-:W-:-:S03]  /*1130*/  LEA R16, P3, R19, R16, 0x1 ;  /* 0x0000001013107211 */ /* 0x004fc600078608ff */
[----:B------:R-:W2:Y:S01]  /*1140*/  LDG.E.U16.CONSTANT R14, desc[UR6][R14.64] ;  /* 0x000000060e0e7981 */ /* 0x000ea2000c1e9500 */
[----:B------:R-:W-:-:S05]  /*1150*/  LEA.HI.X R17, R19, R17, R20, 0x1, P3 ;  /* 0x0000001113117211 */ /* 0x000fca00018f0c14 */
[----:B------:R-:W3:Y:S01]  /*1160*/  LDG.E.U16.CONSTANT R16, desc[UR6][R16.64] ;  /* 0x0000000610107981 */ /* 0x000ee2000c1e9500 */
[----:B--2---:R-:W-:Y:S01]  /*1170*/  SHF.L.U32 R19, R14, 0x10, RZ ;  /* 0x000000100e137819 */ /* 0x004fe200000006ff */
[----:B---3--:R-:W-:-:S04]  /*1180*/  IMAD.U32 R20, R16, 0x10000, RZ ;  /* 0x0001000010147824 */ /* 0x008fc800078e00ff */
[----:B------:R-:W-:-:S07]  /*1190*/  FFMA R18, R19, R20, R18 ;  /* 0x0000001413127223 */ /* 0x000fce0000000012 */
.L_x_9:
[----:B------:R-:W-:-:S07]  /*11a0*/  FMUL R17, R3, R18 ;  /* 0x0000001203117220 */ /* 0x000fce0000400000 */
.L_x_6:
[----:B------:R-:W-:Y:S05]  /*11b0*/  BSYNC.RECONVERGENT B1 ;  /* 0x0000000000017941 */ /* 0x000fea0003800200 */
.L_x_5:
[----:B------:R-:W1:Y:S01]  /*11c0*/  S2UR UR5, SR_CgaCtaId ;  /* 0x00000000000579c3 */ /* 0x000e620000008800 */
[----:B------:R-:W2:Y:S01]  /*11d0*/  LDCU UR8, c[0x0][0x3b4] ;  /* 0x00007680ff0877ac */ /* 0x000ea20008000800 */
[----:B------:R-:W-:Y:S01]  /*11e0*/  FSETP.GT.AND P2, PT, R17, R0, PT ;  /* 0x000000001100720b */ /* 0x000fe20003f44000 */
[----:B------:R-:W-:-:S03]  /*11f0*/  UMOV UR4, 0x400 ;  /* 0x0000040000047882 */ /* 0x000fc60000000000 */
[----:B------:R-:W-:Y:S01]  /*1200*/  FSEL R0, R17, R0, P2 ;  /* 0x0000000011007208 */ /* 0x000fe20001000000 */
[----:B------:R-:W-:Y:S01]  /*1210*/  UIADD3 UR4, UPT, UPT, UR4, 0x110, URZ ;  /* 0x0000011004047890 */ /* 0x000fe2000fffe0ff */
[----:B--2---:R-:W-:-:S03]  /*1220*/  IMAD.U32 R15, RZ, RZ, UR8 ;  /* 0x00000008ff0f7e24 */ /* 0x004fc6000f8e00ff */
[----:B-1----:R-:W-:-:S06]  /*1230*/  ULEA UR4, UR5, UR4, 0x18 ;  /* 0x0000000405047291 */ /* 0x002fcc000f8ec0ff */
[----:B------:R-:W-:Y:S01]  /*1240*/  LEA R14, R12, UR4, 0x2 ;  /* 0x000000040c0e7c11 */ /* 0x000fe2000f8e10ff */
[----:B0-----:R-:W-:-:S04]  /*1250*/  IMAD.IADD R12, R8, 0x1, R12 ;  /* 0x00000001080c7824 */ /* 0x001fc800078e020c */
[----:B------:R1:W-:Y:S01]  /*1260*/  STS [R14], R17 ;  /* 0x000000110e007388 */ /* 0x0003e20000000800 */
[----:B------:R-:W-:-:S13]  /*1270*/  ISETP.GE.AND P3, PT, R12, R15, PT ;  /* 0x0000000f0c00720c */ /* 0x000fda0003f66270 */
[----:B-1----:R-:W-:Y:S05]  /*1280*/  @!P3 BRA `(.L_x_12) ;  /* 0xfffffff4007cb947 */ /* 0x002fea000383ffff */
.L_x_2:
[----:B------:R-:W-:Y:S05]  /*1290*/  BSYNC.RECONVERGENT B0 ;  /* 0x0000000000007941 */ /* 0x000fea0003800200 */
.L_x_1:
[----:B------:R-:W0:Y:S01]  /*12a0*/  SHFL.DOWN PT, R3, R0, 0x10, 0x1f ;  /* 0x0a001f0000037f89 */ /* 0x000e2200000e0000 */
[----:B------:R-:W-:Y:S02]  /*12b0*/  ISETP.GT.U32.AND P1, PT, R6, 0x1f, PT ;  /* 0x0000001f0600780c */ /* 0x000fe40003f24070 */
[----:B0-----:R-:W-:Y:S02]  /*12c0*/  FMNMX R7, R3, R0, !PT ;  /* 0x0000000003077209 */ /* 0x001fe40007800000 */
[----:B------:R-:W-:-:S03]  /*12d0*/  SHF.R.U32.HI R0, RZ, 0x5, R6 ;  /* 0x00000005ff007819 */ /* 0x000fc60000011606 */
[----:B------:R-:W0:Y:S02]  /*12e0*/  SHFL.DOWN PT, R8, R7, 0x8, 0x1f ;  /* 0x09001f0007087f89 */ /* 0x000e2400000e0000 */
[----:B0-----:R-:W-:-:S05]  /*12f0*/  FMNMX R8, R7, R8, !PT ;  /* 0x0000000807087209 */ /* 0x001fca0007800000 */
[----:B------:R-:W0:Y:S02]  /*1300*/  SHFL.DOWN PT, R3, R8, 0x4, 0x1f ;  /* 0x08801f0008037f89 */ /* 0x000e2400000e0000 */
[----:B0-----:R-:W-:Y:S02]  /*1310*/  FMNMX R9, R8, R3, !PT ;  /* 0x0000000308097209 */ /* 0x001fe40007800000 */
[----:B------:R-:W-:-:S03]  /*1320*/  LOP3.LUT P0, R3, R6, 0x1f, RZ, 0xc0, !PT ;  /* 0x0000001f06037812 */ /* 0x000fc6000780c0ff */
[----:B------:R-:W0:Y:S10]  /*1330*/  SHFL.DOWN PT, R10, R9, 0x2, 0x1f ;  /* 0x08401f00090a7f89 */ /* 0x000e3400000e0000 */
[----:B------:R-:W1:Y:S01]  /*1340*/  @!P0 S2R R13, SR_CgaCtaId ;  /* 0x00000000000d8919 */ /* 0x000e620000008800 */
[----:B------:R-:W-:-:S02]  /*1350*/  @!P0 MOV R12, 0x400 ;  /* 0x00000400000c8802 */ /* 0x000fc40000000f00 */
[----:B0-----:R-:W-:-:S05]  /*1360*/  FMNMX R10, R9, R10, !PT ;  /* 0x0000000a090a7209 */ /* 0x001fca0007800000 */
[----:B------:R-:W0:Y:S01]  /*1370*/  SHFL.DOWN PT, R11, R10, 0x1, 0x1f ;  /* 0x08201f000a0b7f89 */ /* 0x000e2200000e0000 */
[----:B-1----:R-:W-:-:S05]  /*1380*/  @!P0 LEA R7, R13, R12, 0x18 ;  /* 0x0000000c0d078211 */ /* 0x002fca00078ec0ff */
[----:B------:R-:W-:Y:S01]  /*1390*/  @!P0 IMAD R7, R0, 0x4, R7 ;  /* 0x0000000400078824 */ /* 0x000fe200078e0207 */
[----:B0-----:R-:W-:-:S05]  /*13a0*/  FMNMX R8, R10, R11, !PT ;  /* 0x0000000b0a087209 */ /* 0x001fca0007800000 */
[----:B------:R0:W-:Y:S01]  /*13b0*/  @!P0 STS [R7], R8 ;  /* 0x0000000807008388 */ /* 0x0001e20000000800 */
[----:B------:R-:W-:Y:S01]  /*13c0*/  BAR.SYNC.DEFER_BLOCKING 0x0 ;  /* 0x0000000000007b1d */ /* 0x000fe20000010000 */
[----:B------:R-:W-:-:S05]  /*13d0*/  PLOP3.LUT P0, PT, PT, PT, PT, 0x8, 0x80 ;  /* 0x000000000080781c */ /* 0x000fca0003f0e170 */
[----:B------:R-:W-:Y:S08]  /*13e0*/  @P1 BRA `(.L_x_13) ;  /* 0x0000000000701947 */ /* 0x000ff00003800000 */
[----:B------:R-:W1:Y:S02]  /*13f0*/  LDCU UR4, c[0x0][0x360] ;  /* 0x00006c00ff0477ac */ /* 0x000e640008000800 */
[----:B-1----:R-:W-:-:S04]  /*1400*/  UIADD3 UR4, UPT, UPT, UR4, 0x1f, URZ ;  /* 0x0000001f04047890 */ /* 0x002fc8000fffe0ff */
[----:B------:R-:W-:-:S06]  /*1410*/  USHF.R.U32.HI UR4, URZ, 0x5, UR4 ;  /* 0x00000005ff047899 */ /* 0x000fcc0008011604 */
[----:B------:R-:W-:Y:S01]  /*1420*/  ISETP.GE.U32.AND P1, PT, R6, UR4, PT ;  /* 0x0000000406007c0c */ /* 0x000fe2000bf26070 */
[----:B------:R-:W-:-:S12]  /*1430*/  UMOV UR4, 0xffffffff ;  /* 0xffffffff00047882 */ /* 0x000fd80000000000 */
[----:B0-----:R-:W0:Y:S01]  /*1440*/  @!P1 S2R R8, SR_CgaCtaId ;  /* 0x0000000000089919 */ /* 0x001e220000008800 */
[----:B------:R-:W-:-:S04]  /*1450*/  @!P1 MOV R7, 0x400 ;  /* 0x0000040000079802 */ /* 0x000fc80000000f00 */
[----:B0-----:R-:W-:Y:S01]  /*1460*/  @!P1 LEA R9, R8, R7, 0x18 ;  /* 0x0000000708099211 */ /* 0x001fe200078ec0ff */
[----:B------:R-:W-:-:S04]  /*1470*/  IMAD.MOV.U32 R7, RZ, RZ, -0x800000 ;  /* 0xff800000ff077424 */ /* 0x000fc800078e00ff */
[----:B------:R-:W-:-:S05]  /*1480*/  @!P1 IMAD R8, R6, 0x4, R9 ;  /* 0x0000000406089824 */ /* 0x000fca00078e0209 */
[----:B------:R0:W1:Y:S01]  /*1490*/  @!P1 LDS R7, [R8] ;  /* 0x0000000008079984 */ /* 0x0000620000000800 */
[----:B------:R-:W-:Y:S05]  /*14a0*/  BRA.DIV UR4, `(.L_x_14) ;  /* 0x0000001604a07947 */ /* 0x000fea000b800000 */
[----:B01----:R-:W0:Y:S02]  /*14b0*/  SHFL.DOWN PT, R8, R7, 0x10, 0x1f ;  /* 0x0a001f0007087f89 */ /* 0x003e2400000e0000 */
[----:B0-----:R-:W-:-:S05]  /*14c0*/  FMNMX R8, R8, R7, !PT ;  /* 0x0000000708087209 */ /* 0x001fca0007800000 */
[----:B------:R-:W0:Y:S02]  /*14d0*/  SHFL.DOWN PT, R9, R8, 0x8, 0x1f ;  /* 0x09001f0008097f89 */ /* 0x000e2400000e0000 */
[----:B0-----:R-:W-:-:S05]  /*14e0*/  FMNMX R9, R8, R9, !PT ;  /* 0x0000000908097209 */ /* 0x001fca0007800000 */
[----:B------:R-:W0:Y:S02]  /*14f0*/  SHFL.DOWN PT, R10, R9, 0x4, 0x1f ;  /* 0x08801f00090a7f89 */ /* 0x000e2400000e0000 */
[----:B0-----:R-:W-:-:S05]  /*1500*/  FMNMX R10, R9, R10, !PT ;  /* 0x0000000a090a7209 */ /* 0x001fca0007800000 */
[----:B------:R-:W0:Y:S02]  /*1510*/  SHFL.DOWN PT, R11, R10, 0x2, 0x1f ;  /* 0x08401f000a0b7f89 */ /* 0x000e2400000e0000 */
[----:B0-----:R-:W-:-:S05]  /*1520*/  FMNMX R11, R10, R11, !PT ;  /* 0x0000000b0a0b7209 */ /* 0x001fca0007800000 */
[----:B------:R0:W1:Y:S02]  /*1530*/  SHFL.DOWN PT, R12, R11, 0x1, 0x1f ;  /* 0x08201f000b0c7f89 */ /* 0x00006400000e0000 */
.L_x_41:
[----:B------:R-:W-:Y:S02]  /*1540*/  ISETP.NE.AND P1, PT, R6, RZ, PT ;  /* 0x000000ff0600720c */ /* 0x000fe40003f25270 */
[----:B-1----:R-:W-:-:S11]  /*1550*/  FMNMX R12, R11, R12, !PT ;  /* 0x0000000c0b0c7209 */ /* 0x002fd60007800000 */
[----:B------:R-:W1:Y:S01]  /*1560*/  @!P1 S2R R8, SR_CgaCtaId ;  /* 0x0000000000089919 */ /* 0x000e620000008800 */
[----:B------:R-:W-:Y:S02]  /*1570*/  @!P1 MOV R7, 0x400 ;  /* 0x0000040000079802 */ /* 0x000fe40000000f00 */
[----:B------:R-:W-:Y:S02]  /*1580*/  @!P1 PLOP3.LUT P0, PT, PT, PT, PT, 0x80, 0x8 ;  /* 0x000000000008981c */ /* 0x000fe40003f0f070 */
[----:B-1----:R-:W-:-:S05]  /*1590*/  @!P1 LEA R7, R8, R7, 0x18 ;  /* 0x0000000708079211 */ /* 0x002fca00078ec0ff */
[----:B------:R1:W-:Y:S06]  /*15a0*/  @!P1 STS [R7+0x80], R12 ;  /* 0x0000800c07009388 */ /* 0x0003ec0000000800 */
.L_x_13:
[----:B------:R-:W-:Y:S01]  /*15b0*/  ISETP.GE.AND P1, PT, R6, R15, PT ;  /* 0x0000000f0600720c */ /* 0x000fe20003f26270 */
[----:B------:R-:W-:Y:S05]  /*15c0*/  WARPSYNC.ALL ;  /* 0x0000000000007948 */ /* 0x000fea0003800000 */
[----:B------:R-:W-:Y:S01]  /*15d0*/  BAR.SYNC.DEFER_BLOCKING 0x0 ;  /* 0x0000000000007b1d */ /* 0x000fe20000010000 */
[----:B01----:R-:W-:-:S05]  /*15e0*/  IMAD.MOV.U32 R7, RZ, RZ, RZ ;  /* 0x000000ffff077224 */ /* 0x003fca00078e00ff */
[----:B------:R-:W-:Y:S04]  /*15f0*/  BSSY.RECONVERGENT B0, `(.L_x_15) ;  /* 0x000001d000007945 */ /* 0x000fe80003800200 */
[----:B------:R-:W-:Y:S05]  /*1600*/  @P1 BRA `(.L_x_16) ;  /* 0x00000000006c1947 */ /* 0x000fea0003800000 */
[----:B------:R-:W0:Y:S01]  /*1610*/  S2R R10, SR_CgaCtaId ;  /* 0x00000000000a7919 */ /* 0x000e220000008800 */
[----:B------:R-:W-:Y:S01]  /*1620*/  MOV R7, 0x400 ;  /* 0x0000040000077802 */ /* 0x000fe20000000f00 */
[----:B------:R-:W1:Y:S01]  /*1630*/  LDC R13, c[0x0][0x360] ;  /* 0x0000d800ff0d7b82 */ /* 0x000e620000000800 */
[----:B------:R-:W-:Y:S02]  /*1640*/  IMAD.MOV.U32 R16, RZ, RZ, 0x3bbb989d ;  /* 0x3bbb989dff107424 */ /* 0x000fe400078e00ff */
[----:B------:R-:W-:Y:S01]  /*1650*/  IMAD.MOV.U32 R17, RZ, RZ, 0x437c0000 ;  /* 0x437c0000ff117424 */ /* 0x000fe200078e00ff */
[----:B0-----:R-:W-:Y:S02]  /*1660*/  LEA R8, R10, R7, 0x18 ;  /* 0x000000070a087211 */ /* 0x001fe400078ec0ff */
[----:B------:R-:W-:-:S04]  /*1670*/  IADD3 R7, PT, PT, R7, 0x110, RZ ;  /* 0x0000011007077810 */ /* 0x000fc80007ffe0ff */
[----:B------:R-:W0:Y:S01]  /*1680*/  LDS R8, [R8+0x80] ;  /* 0x0000800008087984 */ /* 0x000e220000000800 */
[----:B------:R-:W-:Y:S01]  /*1690*/  LEA R19, R10, R7, 0x18 ;  /* 0x000000070a137211 */ /* 0x000fe200078ec0ff */
[----:B------:R-:W-:Y:S02]  /*16a0*/  IMAD.MOV.U32 R7, RZ, RZ, RZ ;  /* 0x000000ffff077224 */ /* 0x000fe400078e00ff */
[----:B------:R-:W-:-:S07]  /*16b0*/  IMAD.MOV.U32 R10, RZ, RZ, R6 ;  /* 0x000000ffff0a7224 */ /* 0x000fce00078e0006 */
.L_x_17:
[----:B--2---:R-:W-:Y:S02]  /*16c0*/  IMAD R9, R10, 0x4, R19 ;  /* 0x000000040a097824 */ /* 0x004fe400078e0213 */
[----:B-1----:R-:W-:-:S03]  /*16d0*/  IMAD.IADD R10, R13, 0x1, R10 ;  /* 0x000000010d0a7824 */ /* 0x002fc600078e020a */
[----:B------:R-:W0:Y:S02]  /*16e0*/  LDS R11, [R9] ;  /* 0x00000000090b7984 */ /* 0x000e240000000800 */
[----:B------:R-:W-:Y:S01]  /*16f0*/  ISETP.GE.AND P1, PT, R10, R15, PT ;  /* 0x0000000f0a00720c */ /* 0x000fe20003f26270 */
[----:B0-----:R-:W-:-:S04]  /*1700*/  FADD R11, -R8, R11 ;  /* 0x0000000b080b7221 */ /* 0x001fc80000000100 */
[----:B------:R-:W-:-:S04]  /*1710*/  FFMA.SAT R12, R11, R16, 0.5 ;  /* 0x3f0000000b0c7423 */ /* 0x000fc80000002010 */
[----:B------:R-:W-:-:S04]  /*1720*/  FFMA.RM R12, R12, R17, 12582913 ;  /* 0x4b4000010c0c7423 */ /* 0x000fc80000004011 */
[C---:B------:R-:W-:Y:S01]  /*1730*/  FADD R14, R12.reuse, -12583039 ;  /* 0xcb40007f0c0e7421 */ /* 0x040fe20000000000 */
[----:B------:R-:W-:-:S03]  /*1740*/  IMAD.SHL.U32 R12, R12, 0x800000, RZ ;  /* 0x008000000c0c7824 */ /* 0x000fc600078e00ff */
[----:B------:R-:W-:-:S04]  /*1750*/  FFMA R14, R11, 1.4426950216293334961, -R14 ;  /* 0x3fb8aa3b0b0e7823 */ /* 0x000fc8000000080e */
[----:B------:R-:W-:-:S04]  /*1760*/  FFMA R14, R11, 1.925963033500011079e-08, R14 ;  /* 0x32a570600b0e7823 */ /* 0x000fc8000000000e */
[----:B------:R-:W0:Y:S02]  /*1770*/  MUFU.EX2 R11, R14 ;  /* 0x0000000e000b7308 */ /* 0x000e240000000800 */
[----:B0-----:R-:W-:-:S04]  /*1780*/  FMUL R12, R12, R11 ;  /* 0x0000000b0c0c7220 */ /* 0x001fc80000400000 */
[----:B------:R-:W-:Y:S01]  /*1790*/  FADD R7, R12, R7 ;  /* 0x000000070c077221 */ /* 0x000fe20000000000 */
[----:B------:R2:W-:Y:S01]  /*17a0*/  STS [R9], R12 ;  /* 0x0000000c09007388 */ /* 0x0005e20000000800 */
[----:B------:R-:W-:Y:S05]  /*17b0*/  @!P1 BRA `(.L_x_17) ;  /* 0xfffffffc00c09947 */ /* 0x000fea000383ffff */
.L_x_16:
[----:B------:R-:W-:Y:S05]  /*17c0*/  BSYNC.RECONVERGENT B0 ;  /* 0x0000000000007941 */ /* 0x000fea0003800200 */
.L_x_15:
[----:B------:R-:W0:Y:S01]  /*17d0*/  SHFL.DOWN PT, R8, R7, 0x10, 0x1f ;  /* 0x0a001f0007087f89 */ /* 0x000e2200000e0000 */
[----:B------:R-:W-:Y:S01]  /*17e0*/  ISETP.NE.AND P1, PT, R3, RZ, PT ;  /* 0x000000ff0300720c */ /* 0x000fe20003f25270 */
[----:B------:R-:W-:-:S12]  /*17f0*/  BSSY B0, `(.L_x_18) ;  /* 0x000002a000007945 */ /* 0x000fd80003800000 */
[----:B------:R-:W1:Y:S01]  /*1800*/  @!P1 S2R R14, SR_CgaCtaId ;  /* 0x00000000000e9919 */ /* 0x000e620000008800 */
[----:B------:R-:W-:-:S04]  /*1810*/  @!P1 MOV R3, 0x400 ;  /* 0x0000040000039802 */ /* 0x000fc80000000f00 */
[----:B------:R-:W-:Y:S01]  /*1820*/  @!P1 IADD3 R3, PT, PT, R3, 0x84, RZ ;  /* 0x0000008403039810 */ /* 0x000fe20007ffe0ff */
[----:B0-----:R-:W-:-:S05]  /*1830*/  FADD R8, R8, R7 ;  /* 0x0000000708087221 */ /* 0x001fca0000000000 */
[----:B--2---:R-:W0:Y:S01]  /*1840*/  SHFL.DOWN PT, R9, R8, 0x8, 0x1f ;  /* 0x09001f0008097f89 */ /* 0x004e2200000e0000 */
[----:B-1----:R-:W-:-:S05]  /*1850*/  @!P1 LEA R3, R14, R3, 0x18 ;  /* 0x000000030e039211 */ /* 0x002fca00078ec0ff */
[----:B------:R-:W-:Y:S02]  /*1860*/  @!P1 IMAD R3, R0, 0x4, R3 ;  /* 0x0000000400039824 */ /* 0x000fe400078e0203 */
[----:B0-----:R-:W-:-:S05]  /*1870*/  FADD R9, R8, R9 ;  /* 0x0000000908097221 */ /* 0x001fca0000000000 */
[----:B------:R-:W0:Y:S02]  /*1880*/  SHFL.DOWN PT, R10, R9, 0x4, 0x1f ;  /* 0x08801f00090a7f89 */ /* 0x000e2400000e0000 */
[----:B0-----:R-:W-:-:S05]  /*1890*/  FADD R10, R9, R10 ;  /* 0x0000000a090a7221 */ /* 0x001fca0000000000 */
[----:B------:R-:W0:Y:S02]  /*18a0*/  SHFL.DOWN PT, R11, R10, 0x2, 0x1f ;  /* 0x08401f000a0b7f89 */ /* 0x000e2400000e0000 */
[----:B0-----:R-:W-:-:S05]  /*18b0*/  FADD R11, R10, R11 ;  /* 0x0000000b0a0b7221 */ /* 0x001fca0000000000 */
[----:B------:R-:W0:Y:S02]  /*18c0*/  SHFL.DOWN PT, R12, R11, 0x1, 0x1f ;  /* 0x08201f000b0c7f89 */ /* 0x000e2400000e0000 */
[----:B0-----:R-:W-:-:S05]  /*18d0*/  FADD R0, R11, R12 ;  /* 0x0000000c0b007221 */ /* 0x001fca0000000000 */
[----:B------:R0:W-:Y:S01]  /*18e0*/  @!P1 STS [R3], R0 ;  /* 0x0000000003009388 */ /* 0x0001e20000000800 */
[----:B------:R-:W-:Y:S01]  /*18f0*/  BAR.SYNC.DEFER_BLOCKING 0x0 ;  /* 0x0000000000007b1d */ /* 0x000fe20000010000 */
[----:B------:R-:W-:-:S13]  /*1900*/  ISETP.GT.U32.AND P1, PT, R6, 0x1f, PT ;  /* 0x0000001f0600780c */ /* 0x000fda0003f24070 */
[----:B0-----:R-:W-:Y:S05]  /*1910*/  @P1 BRA `(.L_x_19) ;  /* 0x00000000005c1947 */ /* 0x001fea0003800000 */
[----:B------:R-:W0:Y:S02]  /*1920*/  LDCU UR4, c[0x0][0x360] ;  /* 0x00006c00ff0477ac */ /* 0x000e240008000800 */
[----:B0-----:R-:W-:-:S04]  /*1930*/  UIADD3 UR4, UPT, UPT, UR4, 0x1f, URZ ;  /* 0x0000001f04047890 */ /* 0x001fc8000fffe0ff */
[----:B------:R-:W-:-:S06]  /*1940*/  USHF.R.U32.HI UR4, URZ, 0x5, UR4 ;  /* 0x00000005ff047899 */ /* 0x000fcc0008011604 */
[----:B------:R-:W-:Y:S01]  /*1950*/  ISETP.GE.U32.AND P1, PT, R6, UR4, PT ;  /* 0x0000000406007c0c */ /* 0x000fe2000bf26070 */
[----:B------:R-:W-:-:S12]  /*1960*/  UMOV UR4, 0xffffffff ;  /* 0xffffffff00047882 */ /* 0x000fd80000000000 */
[----:B------:R-:W0:Y:S01]  /*1970*/  @!P1 S2R R3, SR_CgaCtaId ;  /* 0x0000000000039919 */ /* 0x000e220000008800 */
[----:B------:R-:W-:-:S05]  /*1980*/  @!P1 MOV R0, 0x400 ;  /* 0x0000040000009802 */ /* 0x000fca0000000f00 */
[----:B------:R-:W-:-:S05]  /*1990*/  @!P1 VIADD R0, R0, 0x84 ;  /* 0x0000008400009836 */ /* 0x000fca0000000000 */
[----:B0-----:R-:W-:Y:S01]  /*19a0*/  @!P1 LEA R3, R3, R0, 0x18 ;  /* 0x0000000003039211 */ /* 0x001fe200078ec0ff */
[----:B------:R-:W-:-:S04]  /*19b0*/  IMAD.MOV.U32 R0, RZ, RZ, RZ ;  /* 0x000000ffff007224 */ /* 0x000fc800078e00ff */
[----:B------:R-:W-:-:S05]  /*19c0*/  @!P1 IMAD R3, R6, 0x4, R3 ;  /* 0x0000000406039824 */ /* 0x000fca00078e0203 */
[----:B------:R0:W1:Y:S01]  /*19d0*/  @!P1 LDS R0, [R3] ;  /* 0x0000000003009984 */ /* 0x0000620000000800 */
[----:B------:R-:W-:Y:S05]  /*19e0*/  BRA.DIV UR4, `(.L_x_20) ;  /* 0x0000001204e07947 */ /* 0x000fea000b800000 */
[----:B01----:R-:W0:Y:S02]  /*19f0*/  SHFL.DOWN PT, R3, R0, 0x10, 0x1f ;  /* 0x0a001f0000037f89 */ /* 0x003e2400000e0000 */
[----:B0-----:R-:W-:-:S05]  /*1a00*/  FADD R3, R3, R0 ;  /* 0x0000000003037221 */ /* 0x001fca0000000000 */
[----:B------:R-:W0:Y:S02]  /*1a10*/  SHFL.DOWN PT, R8, R3, 0x8, 0x1f ;  /* 0x09001f0003087f89 */ /* 0x000e2400000e0000 */
[----:B0-----:R-:W-:-:S05]  /*1a20*/  FADD R8, R3, R8 ;  /* 0x0000000803087221 */ /* 0x001fca0000000000 */
[----:B------:R-:W0:Y:S02]  /*1a30*/  SHFL.DOWN PT, R7, R8, 0x4, 0x1f ;  /* 0x08801f0008077f89 */ /* 0x000e2400000e0000 */
[----:B0-----:R-:W-:-:S05]  /*1a40*/  FADD R7, R8, R7 ;  /* 0x0000000708077221 */ /* 0x001fca0000000000 */
[----:B------:R-:W0:Y:S02]  /*1a50*/  SHFL.DOWN PT, R10, R7, 0x2, 0x1f ;  /* 0x08401f00070a7f89 */ /* 0x000e2400000e0000 */
[----:B0-----:R-:W-:-:S05]  /*1a60*/  FADD R10, R7, R10 ;  /* 0x0000000a070a7221 */ /* 0x001fca0000000000 */
[----:B------:R0:W1:Y:S02]  /*1a70*/  SHFL.DOWN PT, R9, R10, 0x1, 0x1f ;  /* 0x08201f000a097f89 */ /* 0x00006400000e0000 */
.L_x_47:
[----:B-1----:R-:W-:-:S07]  /*1a80*/  FADD R0, R10, R9 ;  /* 0x000000090a007221 */ /* 0x002fce0000000000 */
.L_x_19:
[----:B------:R-:W-:Y:S05]  /*1a90*/  BSYNC B0 ;  /* 0x0000000000007941 */ /* 0x000fea0003800000 */
.L_x_18:
[----:B------:R-:W-:Y:S05]  /*1aa0*/  @!P0 BRA `(.L_x_21) ;  /* 0x0000000000488947 */ /* 0x000fea0003800000 */
[----:B------:R-:W-:Y:S01]  /*1ab0*/  VIADD R3, R0, 0x1800000 ;  /* 0x0180000000037836 */ /* 0x000fe20000000000 */
[----:B------:R-:W-:Y:S04]  /*1ac0*/  BSSY.RECONVERGENT B0, `(.L_x_22) ;  /* 0x000000c000007945 */ /* 0x000fe80003800200 */
[----:B------:R-:W-:-:S04]  /*1ad0*/  LOP3.LUT R3, R3, 0x7f800000, RZ, 0xc0, !PT ;  /* 0x7f80000003037812 */ /* 0x000fc800078ec0ff */
[----:B------:R-:W-:-:S13]  /*1ae0*/  ISETP.GT.U32.AND P0, PT, R3, 0x1ffffff, PT ;  /* 0x01ffffff0300780c */ /* 0x000fda0003f04070 */
[----:B------:R-:W-:Y:S05]  /*1af0*/  @P0 BRA `(.L_x_23) ;  /* 0x0000000000100947 */ /* 0x000fea0003800000 */
[----:B------:R-:W-:-:S07]  /*1b00*/  MOV R8, 0x1b20 ;  /* 0x00001b2000087802 */ /* 0x000fce0000000f00 */
[----:B0-----:R-:W-:Y:S05]  /*1b10*/  CALL.REL.NOINC `($__internal_0_$__cuda_sm20_rcp_rn_f32_slowpath) ;  /* 0x0000001400287944 */ /* 0x001fea0003c00000 */
[----:B------:R-:W-:Y:S01]  /*1b20*/  IMAD.MOV.U32 R3, RZ, RZ, R7 ;  /* 0x000000ffff037224 */ /* 0x000fe200078e0007 */
[----:B------:R-:W-:Y:S06]  /*1b30*/  BRA `(.L_x_24) ;  /* 0x0000000000107947 */ /* 0x000fec0003800000 */
.L_x_23:
[----:B------:R-:W1:Y:S02]  /*1b40*/  MUFU.RCP R3, R0 ;  /* 0x0000000000037308 */ /* 0x000e640000001000 */
[----:B-1----:R-:W-:-:S04]  /*1b50*/  FFMA R7, R3, R0, -1 ;  /* 0xbf80000003077423 */ /* 0x002fc80000000000 */
[----:B------:R-:W-:-:S04]  /*1b60*/  FADD.FTZ R8, -R7, -RZ ;  /* 0x800000ff07087221 */ /* 0x000fc80000010100 */
[----:B------:R-:W-:-:S07]  /*1b70*/  FFMA R3, R3, R8, R3 ;  /* 0x0000000803037223 */ /* 0x000fce0000000003 */
.L_x_24:
[----:B------:R-:W-:Y:S05]  /*1b80*/  BSYNC.RECONVERGENT B0 ;  /* 0x0000000000007941 */ /* 0x000fea0003800200 */
.L_x_22:
[----:B------:R-:W1:Y:S01]  /*1b90*/  S2UR UR5, SR_CgaCtaId ;  /* 0x00000000000579c3 */ /* 0x000e620000008800 */
[----:B------:R-:W-:Y:S02]  /*1ba0*/  UMOV UR4, 0x400 ;  /* 0x0000040000047882 */ /* 0x000fe40000000000 */
[----:B-1----:R-:W-:-:S09]  /*1bb0*/  ULEA UR4, UR5, UR4, 0x18 ;  /* 0x0000000405047291 */ /* 0x002fd2000f8ec0ff */
[----:B------:R1:W-:Y:S03]  /*1bc0*/  STS [UR4+0x104], R3 ;  /* 0x00010403ff007988 */ /* 0x0003e60008000804 */
.L_x_21:
[----:B------:R-:W2:Y:S01]  /*1bd0*/  LDC R11, c[0x0][0x3b4] ;  /* 0x0000ed00ff0b7b82 */ /* 0x000ea20000000800 */
[----:B------:R-:W-:Y:S05]  /*1be0*/  WARPSYNC.ALL ;  /* 0x0000000000007948 */ /* 0x000fea0003800000 */
[----:B------:R-:W-:Y:S02]  /*1bf0*/  BSSY.RECONVERGENT B0, `(.L_x_25) ;  /* 0x0000013000007945 */ /* 0x000fe40003800200 */
[----:B------:R-:W-:Y:S01]  /*1c00*/  BAR.SYNC.DEFER_BLOCKING 0x0 ;  /* 0x0000000000007b1d */ /* 0x000fe20000010000 */
[----:B--2---:R-:W-:-:S13]  /*1c10*/  ISETP.GE.AND P0, PT, R6, R11, PT ;  /* 0x0000000b0600720c */ /* 0x004fda0003f06270 */
[----:B------:R-:W-:Y:S05]  /*1c20*/  @P0 BRA `(.L_x_26) ;  /* 0x00000000003c0947 */ /* 0x000fea0003800000 */
[----:B------:R-:W2:Y:S01]  /*1c30*/  S2R R8, SR_CgaCtaId ;  /* 0x0000000000087919 */ /* 0x000ea20000008800 */
[----:B-1----:R-:W-:Y:S01]  /*1c40*/  MOV R3, 0x400 ;  /* 0x0000040000037802 */ /* 0x002fe20000000f00 */
[----:B0-----:R-:W0:Y:S03]  /*1c50*/  LDC R10, c[0x0][0x360] ;  /* 0x0000d800ff0a7b82 */ /* 0x001e260000000800 */
[----:B--2---:R-:W-:Y:S01]  /*1c60*/  LEA R0, R8, R3, 0x18 ;  /* 0x0000000308007211 */ /* 0x004fe200078ec0ff */
[----:B------:R-:W-:-:S05]  /*1c70*/  VIADD R3, R3, 0x110 ;  /* 0x0000011003037836 */ /* 0x000fca0000000000 */
[----:B------:R-:W1:Y:S01]  /*1c80*/  LDS R0, [R0+0x104] ;  /* 0x0001040000007984 */ /* 0x000e620000000800 */
[----:B------:R-:W-:Y:S02]  /*1c90*/  LEA R12, R8, R3, 0x18 ;  /* 0x00000003080c7211 */ /* 0x000fe400078ec0ff */
[----:B------:R-:W-:-:S07]  /*1ca0*/  MOV R3, R6 ;  /* 0x0000000600037202 */ /* 0x000fce0000000f00 */
.L_x_27:
[----:B--2---:R-:W-:Y:S02]  /*1cb0*/  IMAD R7, R3, 0x4, R12 ;  /* 0x0000000403077824 */ /* 0x004fe400078e020c */
[----:B0-----:R-:W-:-:S03]  /*1cc0*/  IMAD.IADD R3, R10, 0x1, R3 ;  /* 0x000000010a037824 */ /* 0x001fc600078e0203 */
[----:B------:R-:W1:Y:S02]  /*1cd0*/  LDS R9, [R7] ;  /* 0x0000000007097984 */ /* 0x000e640000000800 */
[----:B------:R-:W-:Y:S01]  /*1ce0*/  ISETP.GE.AND P0, PT, R3, R11, PT ;  /* 0x0000000b0300720c */ /* 0x000fe20003f06270 */
[----:B-1----:R-:W-:-:S05]  /*1cf0*/  FMUL R8, R0, R9 ;  /* 0x0000000900087220 */ /* 0x002fca0000400000 */
[----:B------:R2:W-:Y:S07]  /*1d00*/  STS [R7], R8 ;  /* 0x0000000807007388 */ /* 0x0005ee0000000800 */
[----:B------:R-:W-:Y:S05]  /*1d10*/  @!P0 BRA `(.L_x_27) ;  /* 0xfffffffc00e48947 */ /* 0x000fea000383ffff */
.L_x_26:
[----:B------:R-:W-:Y:S05]  /*1d20*/  BSYNC.RECONVERGENT B0 ;  /* 0x0000000000007941 */ /* 0x000fea0003800200 */
.L_x_25:
[----:B------:R-:W3:Y:S01]  /*1d30*/  LDCU UR9, c[0x0][0x3b8] ;  /* 0x00007700ff0977ac */ /* 0x000ee20008000800 */
[----:B------:R-:W-:Y:S01]  /*1d40*/  BAR.SYNC.DEFER_BLOCKING 0x0 ;  /* 0x0000000000007b1d */ /* 0x000fe20000010000 */
[----:B---3--:R-:W-:-:S13]  /*1d50*/  ISETP.GE.AND P0, PT, R6, UR9, PT ;  /* 0x0000000906007c0c */ /* 0x008fda000bf06270 */
[----:B------:R-:W-:Y:S05]  /*1d60*/  @P0 EXIT ;  /* 0x000000000000094d */ /* 0x000fea0003800000 */
[----:B------:R-:W-:Y:S01]  /*1d70*/  ISETP.GT.AND P0, PT, R11, RZ, PT ;  /* 0x000000ff0b00720c */ /* 0x000fe20003f04270 */
[----:B------:R-:W3:-:S12]  /*1d80*/  LDCU UR8, c[0x0][0x360] ;  /* 0x00006c00ff0877ac */ /* 0x000ed80008000800 */
[----:B------:R-:W-:Y:S05]  /*1d90*/  @P0 BRA `(.L_x_28) ;  /* 0x0000000000280947 */ /* 0x000fea0003800000 */
[----:B------:R-:W4:Y:S02]  /*1da0*/  LDCU.64 UR4, c[0x0][0x3a0] ;  /* 0x00007400ff0477ac */ /* 0x000f240008000a00 */
.L_x_29:
[----:B------:R-:W-:-:S04]  /*1db0*/  IADD3 R0, P0, PT, R6, R5, RZ ;  /* 0x0000000506007210 */ /* 0x000fc80007f1e0ff */
[C---:B-1----:R-:W-:Y:S01]  /*1dc0*/  LEA.HI.X.SX32 R3, R6.reuse, R2, 0x1, P0 ;  /* 0x0000000206037211 */ /* 0x042fe200000f0eff */
[----:B---3--:R-:W-:Y:S01]  /*1dd0*/  VIADD R6, R6, UR8 ;  /* 0x0000000806067c36 */ /* 0x008fe20008000000 */
[----:B--2-4-:R-:W-:-:S04]  /*1de0*/  LEA R8, P0, R0, UR4, 0x1 ;  /* 0x0000000400087c11 */ /* 0x014fc8000f8008ff */
[----:B------:R-:W-:Y:S02]  /*1df0*/  LEA.HI.X R9, R0, UR5, R3, 0x1, P0 ;  /* 0x0000000500097c11 */ /* 0x000fe400080f0c03 */
[----:B------:R-:W-:-:S03]  /*1e00*/  ISETP.GE.AND P0, PT, R6, UR9, PT ;  /* 0x0000000906007c0c */ /* 0x000fc6000bf06270 */
[----:B------:R1:W-:Y:S10]  /*1e10*/  STG.E.U16 desc[UR6][R8.64], RZ ;  /* 0x000000ff08007986 */ /* 0x0003f4000c101506 */
[----:B-1----:R-:W-:Y:S05]  /*1e20*/  @!P0 BRA `(.L_x_29) ;  /* 0xfffffffc00e08947 */ /* 0x002fea000383ffff */
[----:B------:R-:W-:Y:S05]  /*1e30*/  EXIT ;  /* 0x000000000000794d */ /* 0x000fea0003800000 */
.L_x_28:
[C---:B------:R-:W-:Y:S01]  /*1e40*/  LOP3.LUT R0, R11.reuse, 0x3, RZ, 0xc0, !PT ;  /* 0x000000030b007812 */ /* 0x040fe200078ec0ff */
[----:B------:R-:W4:Y:S01]  /*1e50*/  LDCU.64 UR10, c[0x0][0x390] ;  /* 0x00007200ff0a77ac */ /* 0x000f220008000a00 */
[----:B-1----:R-:W-:-:S07]  /*1e60*/  LOP3.LUT R3, R11, 0x7ffffff8, RZ, 0xc0, !PT ;  /* 0x7ffffff80b037812 */ /* 0x002fce00078ec0ff */
.L_x_35:
[----:B------:R-:W1:Y:S01]  /*1e70*/  LDCU UR4, c[0x0][0x3b4] ;  /* 0x00007680ff0477ac */ /* 0x000e620008000800 */
[----:B------:R-:W-:Y:S02]  /*1e80*/  IMAD.MOV.U32 R17, RZ, RZ, RZ ;  /* 0x000000ffff117224 */ /* 0x000fe400078e00ff */
[----:B--2---:R-:W-:Y:S01]  /*1e90*/  IMAD.MOV.U32 R7, RZ, RZ, RZ ;  /* 0x000000ffff077224 */ /* 0x004fe200078e00ff */
[----:B-1----:R-:W-:-:S09]  /*1ea0*/  UISETP.GE.U32.AND UP0, UPT, UR4, 0x8, UPT ;  /* 0x000000080400788c */ /* 0x002fd2000bf06070 */
[----:B------:R-:W-:Y:S05]  /*1eb0*/  BRA.U !UP0, `(.L_x_30) ;  /* 0x0000000508647547 */ /* 0x000fea000b800000 */
[----:B------:R-:W1:Y:S01]  /*1ec0*/  S2UR UR5, SR_CgaCtaId ;  /* 0x00000000000579c3 */ /* 0x000e620000008800 */
[----:B------:R-:W-:Y:S01]  /*1ed0*/  UMOV UR4, 0x400 ;  /* 0x0000040000047882 */ /* 0x000fe20000000000 */
[----:B------:R-:W-:Y:S01]  /*1ee0*/  IMAD.MOV R23, RZ, RZ, -R3 ;  /* 0x000000ffff177224 */ /* 0x000fe200078e0a03 */
[----:B------:R-:W-:Y:S01]  /*1ef0*/  UIADD3 UR4, UPT, UPT, UR4, 0x110, URZ ;  /* 0x0000011004047890 */ /* 0x000fe2000fffe0ff */
[----:B------:R-:W-:Y:S01]  /*1f00*/  IMAD.MOV.U32 R17, RZ, RZ, RZ ;  /* 0x000000ffff117224 */ /* 0x000fe200078e00ff */
[----:B------:R-:W-:-:S03]  /*1f10*/  MOV R22, R6 ;  /* 0x0000000600167202 */ /* 0x000fc60000000f00 */
[----:B------:R-:W2:Y:S01]  /*1f20*/  LDC R13, c[0x0][0x3b8] ;  /* 0x0000ee00ff0d7b82 */ /* 0x000ea20000000800 */
[----:B-1----:R-:W-:-:S04]  /*1f30*/  ULEA UR4, UR5, UR4, 0x18 ;  /* 0x0000000405047291 */ /* 0x002fc8000f8ec0ff */
[----:B------:R-:W-:Y:S01]  /*1f40*/  UIADD3 UR4, UPT, UPT, UR4, 0x10, URZ ;  /* 0x0000001004047890 */ /* 0x000fe2000fffe0ff */
[----:B--2---:R-:W-:Y:S02]  /*1f50*/  IMAD.IADD R7, R6, 0x1, R13 ;  /* 0x0000000106077824 */ /* 0x004fe400078e020d */
[C-C-:B------:R-:W-:Y:S02]  /*1f60*/  IMAD R14, R13.reuse, 0x2, R6.reuse ;  /* 0x000000020d0e7824 */ /* 0x140fe400078e0206 */
[C-C-:B------:R-:W-:Y:S02]  /*1f70*/  IMAD R15, R13.reuse, 0x3, R6.reuse ;  /* 0x000000030d0f7824 */ /* 0x140fe400078e0206 */
[C-C-:B------:R-:W-:Y:S02]  /*1f80*/  IMAD R18, R13.reuse, 0x4, R6.reuse ;  /* 0x000000040d127824 */ /* 0x140fe400078e0206 */
[C-C-:B------:R-:W-:Y:S02]  /*1f90*/  IMAD R19, R13.reuse, 0x5, R6.reuse ;  /* 0x000000050d137824 */ /* 0x140fe400078e0206 */
[----:B------:R-:W-:-:S02]  /*1fa0*/  IMAD R20, R13, 0x6, R6 ;  /* 0x000000060d147824 */ /* 0x000fc400078e0206 */
[----:B------:R-:W-:Y:S02]  /*1fb0*/  IMAD R21, R13, 0x7, R6 ;  /* 0x000000070d157824 */ /* 0x000fe400078e0206 */
[----:B------:R-:W-:-:S07]  /*1fc0*/  IMAD.U32 R12, RZ, RZ, UR4 ;  /* 0x00000004ff0c7e24 */ /* 0x000fce000f8e00ff */
.L_x_31:
[----:B------:R-:W-:Y:S02]  /*1fd0*/  SHF.R.S32.HI R24, RZ, 0x1f, R4 ;  /* 0x0000001fff187819 */ /* 0x000fe40000011404 */
[C---:B------:R-:W-:Y:S02]  /*1fe0*/  IADD3 R9, P0, PT, R4.reuse, R22, RZ ;  /* 0x0000001604097210 */ /* 0x040fe40007f1e0ff */
[----:B------:R-:W-:Y:S02]  /*1ff0*/  IADD3 R8, P1, PT, R4, R7, RZ ;  /* 0x0000000704087210 */ /* 0x000fe40007f3e0ff */
[----:B0-----:R-:W-:Y:S02]  /*2000*/  LEA.HI.X.SX32 R10, R22, R24, 0x1, P0 ;  /* 0x00000018160a7211 */ /* 0x001fe400000f0eff */
[----:B----4-:R-:W-:-:S04]  /*2010*/  LEA R28, P0, R9, UR10, 0x1 ;  /* 0x0000000a091c7c11 */ /* 0x010fc8000f8008ff */
[----:B------:R-:W-:Y:S02]  /*2020*/  LEA.HI.X R29, R9, UR11, R10, 0x1, P0 ;  /* 0x0000000b091d7c11 */ /* 0x000fe400080f0c0a */
[----:B------:R-:W-:Y:S02]  /*2030*/  LEA.HI.X.SX32 R9, R7, R24, 0x1, P1 ;  /* 0x0000001807097211 */ /* 0x000fe400008f0eff */
[C---:B------:R-:W-:Y:S01]  /*2040*/  LEA R26, P0, R8.reuse, UR10, 0x1 ;  /* 0x0000000a081a7c11 */ /* 0x040fe2000f8008ff */
[----:B------:R-:W2:Y:S03]  /*2050*/  LDG.E.U16.CONSTANT R28, desc[UR6][R28.64] ;  /* 0x000000061c1c7981 */ /* 0x000ea6000c1e9500 */
[----:B------:R-:W-:Y:S02]  /*2060*/  LEA.HI.X R27, R8, UR11, R9, 0x1, P0 ;  /* 0x0000000b081b7c11 */ /* 0x000fe400080f0c09 */
[----:B------:R-:W0:Y:S04]  /*2070*/  LDS.128 R8, [R12+-0x10] ;  /* 0xfffff0000c087984 */ /* 0x000e280000000c00 */
[----:B------:R-:W4:Y:S01]  /*2080*/  LDG.E.U16.CONSTANT R26, desc[UR6][R26.64] ;  /* 0x000000061a1a7981 */ /* 0x000f22000c1e9500 */
[----:B--2---:R-:W-:-:S04]  /*2090*/  IMAD.U32 R16, R28, 0x10000, RZ ;  /* 0x000100001c107824 */ /* 0x004fc800078e00ff */
[----:B0-----:R-:W-:Y:S01]  /*20a0*/  FFMA R8, R8, R16, R17 ;  /* 0x0000001008087223 */ /* 0x001fe20000000011 */
[----:B------:R-:W-:Y:S01]  /*20b0*/  IADD3 R17, P0, PT, R4, R14, RZ ;  /* 0x0000000e04117210 */ /* 0x000fe20007f1e0ff */
[----:B----4-:R-:W-:-:S03]  /*20c0*/  IMAD.U32 R25, R26, 0x10000, RZ ;  /* 0x000100001a197824 */ /* 0x010fc600078e00ff */
[----:B------:R-:W-:Y:S02]  /*20d0*/  LEA.HI.X.SX32 R26, R14, R24, 0x1, P0 ;  /* 0x000000180e1a7211 */ /* 0x000fe400000f0eff */
[----:B------:R-:W-:Y:S01]  /*20e0*/  LEA R16, P0, R17, UR10, 0x1 ;  /* 0x0000000a11107c11 */ /* 0x000fe2000f8008ff */
[----:B------:R-:W-:-:S03]  /*20f0*/  FFMA R25, R9, R25, R8 ;  /* 0x0000001909197223 */ /* 0x000fc60000000008 */
[----:B------:R-:W-:Y:S02]  /*2100*/  LEA.HI.X R17, R17, UR11, R26, 0x1, P0 ;  /* 0x0000000b11117c11 */ /* 0x000fe400080f0c1a */
[----:B------:R-:W-:-:S03]  /*2110*/  IADD3 R9, P0, PT, R4, R15, RZ ;  /* 0x0000000f04097210 */ /* 0x000fc60007f1e0ff */
[----:B------:R0:W2:Y:S01]  /*2120*/  LDG.E.U16.CONSTANT R16, desc[UR6][R16.64] ;  /* 0x0000000610107981 */ /* 0x0000a2000c1e9500 */
[----:B------:R-:W-:Y:S02]  /*2130*/  LEA.HI.X.SX32 R26, R15, R24, 0x1, P0 ;  /* 0x000000180f1a7211 */ /* 0x000fe400000f0eff */
[----:B------:R-:W-:-:S04]  /*2140*/  LEA R8, P0, R9, UR10, 0x1 ;  /* 0x0000000a09087c11 */ /* 0x000fc8000f8008ff */
[----:B------:R-:W-:-:S05]  /*2150*/  LEA.HI.X R9, R9, UR11, R26, 0x1, P0 ;  /* 0x0000000b09097c11 */ /* 0x000fca00080f0c1a */
[----:B------:R-:W4:Y:S01]  /*2160*/  LDG.E.U16.CONSTANT R8, desc[UR6][R8.64] ;  /* 0x0000000608087981 */ /* 0x000f22000c1e9500 */
[----:B------:R-:W-:-:S04]  /*2170*/  IADD3 R27, P0, PT, R4, R18, RZ ;  /* 0x00000012041b7210 */ /* 0x000fc80007f1e0ff */
[----:B------:R-:W-:Y:S02]  /*2180*/  LEA.HI.X.SX32 R28, R18, R24, 0x1, P0 ;  /* 0x00000018121c7211 */ /* 0x000fe400000f0eff */
[----:B------:R-:W-:-:S04]  /*2190*/  LEA R26, P0, R27, UR10, 0x1 ;  /* 0x0000000a1b1a7c11 */ /* 0x000fc8000f8008ff */
[----:B------:R-:W-:-:S05]  /*21a0*/  LEA.HI.X R27, R27, UR11, R28, 0x1, P0 ;  /* 0x0000000b1b1b7c11 */ /* 0x000fca00080f0c1c */
[----:B------:R-:W5:Y:S01]  /*21b0*/  LDG.E.U16.CONSTANT R26, desc[UR6][R26.64] ;  /* 0x000000061a1a7981 */ /* 0x000f62000c1e9500 */
[----:B0-----:R-:W-:Y:S01]  /*21c0*/  IADD3 R17, P0, PT, R4, R19, RZ ;  /* 0x0000001304117210 */ /* 0x001fe20007f1e0ff */
[----:B--2---:R-:W-:-:S04]  /*21d0*/  IMAD.U32 R28, R16, 0x10000, RZ ;  /* 0x00010000101c7824 */ /* 0x004fc800078e00ff */
[----:B------:R-:W-:Y:S01]  /*21e0*/  FFMA R10, R10, R28, R25 ;  /* 0x0000001c0a0a7223 */ /* 0x000fe20000000019 */
[----:B------:R-:W-:Y:S02]  /*21f0*/  LEA.HI.X.SX32 R28, R19, R24, 0x1, P0 ;  /* 0x00000018131c7211 */ /* 0x000fe400000f0eff */
[----:B------:R-:W-:-:S04]  /*2200*/  LEA R16, P0, R17, UR10, 0x1 ;  /* 0x0000000a11107c11 */ /* 0x000fc8000f8008ff */
[----:B------:R-:W-:Y:S02]  /*2210*/  LEA.HI.X R17, R17, UR11, R28, 0x1, P0 ;  /* 0x0000000b11117c11 */ /* 0x000fe400080f0c1c */
[----:B----4-:R-:W-:-:S03]  /*2220*/  SHF.L.U32 R25, R8, 0x10, RZ ;  /* 0x0000001008197819 */ /* 0x010fc600000006ff */
[----:B------:R-:W2:Y:S02]  /*2230*/  LDG.E.U16.CONSTANT R16, desc[UR6][R16.64] ;  /* 0x0000000610107981 */ /* 0x000ea4000c1e9500 */
[----:B------:R-:W-:Y:S02]  /*2240*/  FFMA R25, R11, R25, R10 ;  /* 0x000000190b197223 */ /* 0x000fe4000000000a */
[----:B------:R-:W0:Y:S01]  /*2250*/  LDS.128 R8, [R12] ;  /* 0x000000000c087984 */ /* 0x000e220000000c00 */
[----:B-----5:R-:W-:-:S04]  /*2260*/  IMAD.U32 R28, R26, 0x10000, RZ ;  /* 0x000100001a1c7824 */ /* 0x020fc800078e00ff */
[----:B0-----:R-:W-:Y:S01]  /*2270*/  FFMA R8, R8, R28, R25 ;  /* 0x0000001c08087223 */ /* 0x001fe20000000019 */
[----:B------:R-:W-:-:S04]  /*2280*/  IADD3 R25, P0, PT, R4, R20, RZ ;  /* 0x0000001404197210 */ /* 0x000fc80007f1e0ff */
[----:B------:R-:W-:Y:S02]  /*2290*/  LEA.HI.X.SX32 R28, R20, R24, 0x1, P0 ;  /* 0x00000018141c7211 */ /* 0x000fe400000f0eff */
[----:B------:R-:W-:-:S04]  /*22a0*/  LEA R26, P0, R25, UR10, 0x1 ;  /* 0x0000000a191a7c11 */ /* 0x000fc8000f8008ff */
[----:B------:R-:W-:Y:S02]  /*22b0*/  LEA.HI.X R27, R25, UR11, R28, 0x1, P0 ;  /* 0x0000000b191b7c11 */ /* 0x000fe400080f0c1c */
[----:B------:R-:W-:-:S03]  /*22c0*/  IADD3 R25, P0, PT, R4, R21, RZ ;  /* 0x0000001504197210 */ /* 0x000fc60007f1e0ff */
[----:B------:R-:W4:Y:S01]  /*22d0*/  LDG.E.U16.CONSTANT R26, desc[UR6][R26.64] ;  /* 0x000000061a1a7981 */ /* 0x000f22000c1e9500 */
[----:B------:R-:W-:Y:S02]  /*22e0*/  LEA.HI.X.SX32 R28, R21, R24, 0x1, P0 ;  /* 0x00000018151c7211 */ /* 0x000fe400000f0eff */
[----:B------:R-:W-:-:S04]  /*22f0*/  LEA R24, P0, R25, UR10, 0x1 ;  /* 0x0000000a19187c11 */ /* 0x000fc8000f8008ff */
[----:B------:R-:W-:-:S05]  /*2300*/  LEA.HI.X R25, R25, UR11, R28, 0x1, P0 ;  /* 0x0000000b19197c11 */ /* 0x000fca00080f0c1c */
[----:B------:R-:W5:Y:S01]  /*2310*/  LDG.E.U16.CONSTANT R24, desc[UR6][R24.64] ;  /* 0x0000000618187981 */ /* 0x000f62000c1e9500 */
[----:B------:R-:W-:-:S05]  /*2320*/  VIADD R23, R23, 0x8 ;  /* 0x0000000817177836 */ /* 0x000fca0000000000 */
[----:B------:R-:W-:Y:S01]  /*2330*/  ISETP.NE.AND P0, PT, R23, RZ, PT ;  /* 0x000000ff1700720c */ /* 0x000fe20003f05270 */
[----:B------:R-:W-:Y:S01]  /*2340*/  VIADD R12, R12, 0x20 ;  /* 0x000000200c0c7836 */ /* 0x000fe20000000000 */
[C---:B------:R-:W-:Y:S01]  /*2350*/  LEA R14, R13.reuse, R14, 0x3 ;  /* 0x0000000e0d0e7211 */ /* 0x040fe200078e18ff */
[C---:B------:R-:W-:Y:S02]  /*2360*/  IMAD R7, R13.reuse, 0x8, R7 ;  /* 0x000000080d077824 */ /* 0x040fe400078e0207 */
[C---:B------:R-:W-:Y:S02]  /*2370*/  IMAD R15, R13.reuse, 0x8, R15 ;  /* 0x000000080d0f7824 */ /* 0x040fe400078e020f */
[C---:B------:R-:W-:Y:S02]  /*2380*/  IMAD R18, R13.reuse, 0x8, R18 ;  /* 0x000000080d127824 */ /* 0x040fe400078e0212 */
[C---:B------:R-:W-:Y:S02]  /*2390*/  IMAD R19, R13.reuse, 0x8, R19 ;  /* 0x000000080d137824 */ /* 0x040fe400078e0213 */
[----:B------:R-:W-:-:S02]  /*23a0*/  IMAD R20, R13, 0x8, R20 ;  /* 0x000000080d147824 */ /* 0x000fc400078e0214 */
[C---:B------:R-:W-:Y:S02]  /*23b0*/  IMAD R21, R13.reuse, 0x8, R21 ;  /* 0x000000080d157824 */ /* 0x040fe400078e0215 */
[----:B------:R-:W-:Y:S02]  /*23c0*/  IMAD R22, R13, 0x8, R22 ;  /* 0x000000080d167824 */ /* 0x000fe400078e0216 */
[----:B--2---:R-:W-:-:S04]  /*23d0*/  IMAD.U32 R28, R16, 0x10000, RZ ;  /* 0x00010000101c7824 */ /* 0x004fc800078e00ff */
[----:B------:R-:W-:Y:S01]  /*23e0*/  FFMA R9, R9, R28, R8 ;  /* 0x0000001c09097223 */ /* 0x000fe20000000008 */
[----:B----4-:R-:W-:-:S04]  /*23f0*/  IMAD.U32 R16, R26, 0x10000, RZ ;  /* 0x000100001a107824 */ /* 0x010fc800078e00ff */
[----:B------:R-:W-:Y:S01]  /*2400*/  FFMA R10, R10, R16, R9 ;  /* 0x000000100a0a7223 */ /* 0x000fe20000000009 */
[----:B-----5:R-:W-:-:S04]  /*2410*/  IMAD.U32 R17, R24, 0x10000, RZ ;  /* 0x0001000018117824 */ /* 0x020fc800078e00ff */
[----:B------:R-:W-:Y:S01]  /*2420*/  FFMA R17, R11, R17, R10 ;  /* 0x000000110b117223 */ /* 0x000fe2000000000a */
[----:B------:R-:W-:Y:S06]  /*2430*/  @P0 BRA `(.L_x_31) ;  /* 0xfffffff800e40947 */ /* 0x000fec000383ffff */
[----:B------:R-:W-:-:S07]  /*2440*/  IMAD.MOV.U32 R7, RZ, RZ, R3 ;  /* 0x000000ffff077224 */ /* 0x000fce00078e0003 */
.L_x_30:
[----:B------:R-:W1:Y:S02]  /*2450*/  LDCU UR4, c[0x0][0x3b4] ;  /* 0x00007680ff0477ac */ /* 0x000e640008000800 */
[----:B-1----:R-:W-:-:S04]  /*2460*/  ULOP3.LUT UR4, UR4, 0x7, URZ, 0xc0, !UPT ;  /* 0x0000000704047892 */ /* 0x002fc8000f8ec0ff */
[----:B------:R-:W-:-:S09]  /*2470*/  UISETP.NE.AND UP0, UPT, UR4, URZ, UPT ;  /* 0x000000ff0400728c */ /* 0x000fd2000bf05270 */
[----:B------:R-:W-:Y:S05]  /*2480*/  BRA.U !UP0, `(.L_x_32) ;  /* 0x0000000508787547 */ /* 0x000fea000b800000 */
[----:B------:R-:W-:Y:S01]  /*2490*/  UIADD3 UR4, UPT, UPT, UR4, -0x1, URZ ;  /* 0xffffffff04047890 */ /* 0x000fe2000fffe0ff */
[----:B------:R-:W-:Y:S02]  /*24a0*/  ISETP.NE.AND P0, PT, R0, RZ, PT ;  /* 0x000000ff0000720c */ /* 0x000fe40003f05270 */
[----:B------:R-:W-:Y:S01]  /*24b0*/  SHF.R.S32.HI R8, RZ, 0x1f, R4 ;  /* 0x0000001fff087819 */ /* 0x000fe20000011404 */
[----:B------:R-:W-:-:S09]  /*24c0*/  UISETP.GE.U32.AND UP0, UPT, UR4, 0x3, UPT ;  /* 0x000000030400788c */ /* 0x000fd2000bf06070 */
[----:B------:R-:W-:Y:S05]  /*24d0*/  BRA.U !UP0, `(.L_x_33) ;  /* 0x0000000108a87547 */ /* 0x000fea000b800000 */
[----:B------:R-:W1:Y:S01]  /*24e0*/  LDCU UR4, c[0x0][0x3b8] ;  /* 0x00007700ff0477ac */ /* 0x000e620008000800 */
[----:B------:R-:W0:Y:S01]  /*24f0*/  LDCU.64 UR12, c[0x0][0x390] ;  /* 0x00007200ff0c77ac */ /* 0x000e220008000a00 */
[----:B-1----:R-:W-:-:S05]  /*2500*/  IMAD R9, R7, UR4, R6 ;  /* 0x0000000407097c24 */ /* 0x002fca000f8e0206 */
[C---:B------:R-:W-:Y:S02]  /*2510*/  IADD3 R11, PT, PT, R9.reuse, UR4, RZ ;  /* 0x00000004090b7c10 */ /* 0x040fe4000fffe0ff */
[C---:B------:R-:W-:Y:S02]  /*2520*/  IADD3 R14, P1, PT, R4.reuse, R9, RZ ;  /* 0x00000009040e7210 */ /* 0x040fe40007f3e0ff */
[----:B------:R-:W-:Y:S02]  /*2530*/  IADD3 R12, P2, PT, R4, R11, RZ ;  /* 0x0000000b040c7210 */ /* 0x000fe40007f5e0ff */
[-C--:B------:R-:W-:Y:S01]  /*2540*/  LEA.HI.X.SX32 R15, R9, R8.reuse, 0x1, P1 ;  /* 0x00000008090f7211 */ /* 0x080fe200008f0eff */
[C---:B------:R-:W-:Y:S01]  /*2550*/  VIADD R9, R11.reuse, UR4 ;  /* 0x000000040b097c36 */ /* 0x040fe20008000000 */
[----:B0-----:R-:W-:Y:S02]  /*2560*/  LEA R10, P1, R14, UR12, 0x1 ;  /* 0x0000000c0e0a7c11 */ /* 0x001fe4000f8208ff */
[----:B------:R-:W-:-:S02]  /*2570*/  LEA.HI.X.SX32 R19, R11, R8, 0x1, P2 ;  /* 0x000000080b137211 */ /* 0x000fc400010f0eff */
[----:B------:R-:W-:Y:S02]  /*2580*/  LEA R18, P2, R12, UR12, 0x1 ;  /* 0x0000000c0c127c11 */ /* 0x000fe4000f8408ff */
[----:B------:R-:W-:Y:S01]  /*2590*/  LEA.HI.X R11, R14, UR13, R15, 0x1, P1 ;  /* 0x0000000d0e0b7c11 */ /* 0x000fe200088f0c0f */
[C---:B------:R-:W-:Y:S01]  /*25a0*/  VIADD R15, R9.reuse, UR4 ;  /* 0x00000004090f7c36 */ /* 0x040fe20008000000 */
[----:B------:R-:W-:Y:S02]  /*25b0*/  IADD3 R13, P3, PT, R4, R9, RZ ;  /* 0x00000009040d7210 */ /* 0x000fe40007f7e0ff */
[----:B------:R-:W-:Y:S01]  /*25c0*/  LEA.HI.X R19, R12, UR13, R19, 0x1, P2 ;  /* 0x0000000d0c137c11 */ /* 0x000fe200090f0c13 */
[----:B------:R0:W2:Y:S01]  /*25d0*/  LDG.E.U16.CONSTANT R16, desc[UR6][R10.64] ;  /* 0x000000060a107981 */ /* 0x0000a2000c1e9500 */
[----:B------:R-:W-:Y:S02]  /*25e0*/  LEA.HI.X.SX32 R14, R9, R8, 0x1, P3 ;  /* 0x00000008090e7211 */ /* 0x000fe400018f0eff */
[----:B------:R-:W-:Y:S01]  /*25f0*/  LEA R12, P1, R13, UR12, 0x1 ;  /* 0x0000000c0d0c7c11 */ /* 0x000fe2000f8208ff */
[----:B------:R-:W5:Y:S01]  /*2600*/  LDG.E.U16.CONSTANT R18, desc[UR6][R18.64] ;  /* 0x0000000612127981 */ /* 0x000f62000c1e9500 */
[----:B------:R-:W-:-:S02]  /*2610*/  IADD3 R9, P2, PT, R4, R15, RZ ;  /* 0x0000000f04097210 */ /* 0x000fc40007f5e0ff */
[----:B------:R-:W-:Y:S02]  /*2620*/  LEA.HI.X R13, R13, UR13, R14, 0x1, P1 ;  /* 0x0000000d0d0d7c11 */ /* 0x000fe400088f0c0e */
[----:B------:R-:W-:Y:S02]  /*2630*/  LEA.HI.X.SX32 R14, R15, R8, 0x1, P2 ;  /* 0x000000080f0e7211 */ /* 0x000fe400010f0eff */
[C---:B------:R-:W-:Y:S01]  /*2640*/  LEA R20, P1, R9.reuse, UR12, 0x1 ;  /* 0x0000000c09147c11 */ /* 0x040fe2000f8208ff */
[----:B------:R-:W3:Y:S03]  /*2650*/  LDG.E.U16.CONSTANT R12, desc[UR6][R12.64] ;  /* 0x000000060c0c7981 */ /* 0x000ee6000c1e9500 */
[----:B------:R-:W-:-:S05]  /*2660*/  LEA.HI.X R21, R9, UR13, R14, 0x1, P1 ;  /* 0x0000000d09157c11 */ /* 0x000fca00088f0c0e */
[----:B------:R-:W4:Y:S01]  /*2670*/  LDG.E.U16.CONSTANT R20, desc[UR6][R20.64] ;  /* 0x0000000614147981 */ /* 0x000f22000c1e9500 */
[----:B------:R-:W1:Y:S01]  /*2680*/  S2UR UR5, SR_CgaCtaId ;  /* 0x00000000000579c3 */ /* 0x000e620000008800 */
[----:B------:R-:W-:Y:S02]  /*2690*/  UMOV UR4, 0x400 ;  /* 0x0000040000047882 */ /* 0x000fe40000000000 */
[----:B------:R-:W-:-:S04]  /*26a0*/  UIADD3 UR4, UPT, UPT, UR4, 0x110, URZ ;  /* 0x0000011004047890 */ /* 0x000fc8000fffe0ff */
[----:B-1----:R-:W-:-:S06]  /*26b0*/  ULEA UR4, UR5, UR4, 0x18 ;  /* 0x0000000405047291 */ /* 0x002fcc000f8ec0ff */
[----:B------:R-:W-:-:S05]  /*26c0*/  LEA R9, R7, UR4, 0x2 ;  /* 0x0000000407097c11 */ /* 0x000fca000f8e10ff */
[----:B0-----:R-:W0:Y:S04]  /*26d0*/  LDS.64 R10, [R9] ;  /* 0x00000000090a7984 */ /* 0x001e280000000a00 */
[----:B------:R-:W1:Y:S01]  /*26e0*/  LDS.64 R14, [R9+0x8] ;  /* 0x00000800090e7984 */ /* 0x000e620000000a00 */
[----:B------:R-:W-:Y:S02]  /*26f0*/  VIADD R7, R7, 0x4 ;  /* 0x0000000407077836 */ /* 0x000fe40000000000 */
[----:B--2---:R-:W-:Y:S02]  /*2700*/  IMAD.U32 R16, R16, 0x10000, RZ ;  /* 0x0001000010107824 */ /* 0x004fe400078e00ff */
[----:B-----5:R-:W-:Y:S02]  /*2710*/  IMAD.U32 R19, R18, 0x10000, RZ ;  /* 0x0001000012137824 */ /* 0x020fe400078e00ff */
[----:B0-----:R-:W-:-:S04]  /*2720*/  FFMA R10, R10, R16, R17 ;  /* 0x000000100a0a7223 */ /* 0x001fc80000000011 */
[----:B------:R-:W-:Y:S01]  /*2730*/  FFMA R11, R19, R11, R10 ;  /* 0x0000000b130b7223 */ /* 0x000fe2000000000a */
[----:B---3--:R-:W-:-:S04]  /*2740*/  IMAD.U32 R12, R12, 0x10000, RZ ;  /* 0x000100000c0c7824 */ /* 0x008fc800078e00ff */
[----:B-1----:R-:W-:Y:S01]  /*2750*/  FFMA R12, R14, R12, R11 ;  /* 0x0000000c0e0c7223 */ /* 0x002fe2000000000b */
[----:B----4-:R-:W-:-:S04]  /*2760*/  IMAD.U32 R17, R20, 0x10000, RZ ;  /* 0x0001000014117824 */ /* 0x010fc800078e00ff */
[----:B------:R-:W-:-:S07]  /*2770*/  FFMA R17, R17, R15, R12 ;  /* 0x0000000f11117223 */ /* 0x000fce000000000c */
.L_x_33:
[----:B------:R-:W-:Y:S05]  /*2780*/  @!P0 BRA `(.L_x_32) ;  /* 0x0000000000b88947 */ /* 0x000fea0003800000 */
[----:B------:R-:W1:Y:S01]  /*2790*/  LDCU UR4, c[0x0][0x3b4] ;  /* 0x00007680ff0477ac */ /* 0x000e620008000800 */
[----:B------:R-:W-:Y:S01]  /*27a0*/  ISETP.NE.AND P0, PT, R0, 0x1, PT ;  /* 0x000000010000780c */ /* 0x000fe20003f05270 */
[----:B-1----:R-:W-:-:S12]  /*27b0*/  ULOP3.LUT UP0, URZ, UR4, 0x1, URZ, 0xc0, !UPT ;  /* 0x0000000104ff7892 */ /* 0x002fd8000f80c0ff */
[----:B------:R-:W-:Y:S05]  /*27c0*/  @!P0 BRA `(.L_x_34) ;  /* 0x0000000000648947 */ /* 0x000fea0003800000 */
[----:B------:R-:W1:Y:S01]  /*27d0*/  LDCU UR4, c[0x0][0x3b8] ;  /* 0x00007700ff0477ac */ /* 0x000e620008000800 */
[----:B------:R-:W0:Y:S01]  /*27e0*/  LDCU.64 UR12, c[0x0][0x390] ;  /* 0x00007200ff0c77ac */ /* 0x000e220008000a00 */
[----:B-1----:R-:W-:-:S05]  /*27f0*/  IMAD R9, R7, UR4, R6 ;  /* 0x0000000407097c24 */ /* 0x002fca000f8e0206 */
[C---:B------:R-:W-:Y:S02]  /*2800*/  IADD3 R11, P0, PT, R4.reuse, R9, RZ ;  /* 0x00000009040b7210 */ /* 0x040fe40007f1e0ff */
[C---:B------:R-:W-:Y:S02]  /*2810*/  IADD3 R13, PT, PT, R9.reuse, UR4, RZ ;  /* 0x00000004090d7c10 */ /* 0x040fe4000fffe0ff */
[----:B------:R-:W-:Y:S02]  /*2820*/  LEA.HI.X.SX32 R12, R9, R8, 0x1, P0 ;  /* 0x00000008090c7211 */ /* 0x000fe400000f0eff */
[C---:B0-----:R-:W-:Y:S02]  /*2830*/  LEA R10, P0, R11.reuse, UR12, 0x1 ;  /* 0x0000000c0b0a7c11 */ /* 0x041fe4000f8008ff */
[----:B------:R-:W-:Y:S02]  /*2840*/  IADD3 R9, P1, PT, R4, R13, RZ ;  /* 0x0000000d04097210 */ /* 0x000fe40007f3e0ff */
[----:B------:R-:W-:-:S02]  /*2850*/  LEA.HI.X R11, R11, UR13, R12, 0x1, P0 ;  /* 0x0000000d0b0b7c11 */ /* 0x000fc400080f0c0c */
[----:B------:R-:W-:Y:S02]  /*2860*/  LEA.HI.X.SX32 R12, R13, R8, 0x1, P1 ;  /* 0x000000080d0c7211 */ /* 0x000fe400008f0eff */
[C---:B------:R-:W-:Y:S01]  /*2870*/  LEA R14, P0, R9.reuse, UR12, 0x1 ;  /* 0x0000000c090e7c11 */ /* 0x040fe2000f8008ff */
[----:B------:R-:W2:Y:S03]  /*2880*/  LDG.E.U16.CONSTANT R10, desc[UR6][R10.64] ;  /* 0x000000060a0a7981 */ /* 0x000ea6000c1e9500 */
[----:B------:R-:W-:-:S05]  /*2890*/  LEA.HI.X R15, R9, UR13, R12, 0x1, P0 ;  /* 0x0000000d090f7c11 */ /* 0x000fca00080f0c0c */
[----:B------:R-:W5:Y:S01]  /*28a0*/  LDG.E.U16.CONSTANT R14, desc[UR6][R14.64] ;  /* 0x000000060e0e7981 */ /* 0x000f62000c1e9500 */
[----:B------:R-:W0:Y:S01]  /*28b0*/  S2UR UR5, SR_CgaCtaId ;  /* 0x00000000000579c3 */ /* 0x000e220000008800 */
[----:B------:R-:W-:Y:S02]  /*28c0*/  UMOV UR4, 0x400 ;  /* 0x0000040000047882 */ /* 0x000fe40000000000 */
[----:B------:R-:W-:-:S04]  /*28d0*/  UIADD3 UR4, UPT, UPT, UR4, 0x110, URZ ;  /* 0x0000011004047890 */ /* 0x000fc8000fffe0ff */
[----:B0-----:R-:W-:-:S06]  /*28e0*/  ULEA UR4, UR5, UR4, 0x18 ;  /* 0x0000000405047291 */ /* 0x001fcc000f8ec0ff */
[----:B------:R-:W-:-:S06]  /*28f0*/  LEA R12, R7, UR4, 0x2 ;  /* 0x00000004070c7c11 */ /* 0x000fcc000f8e10ff */
[----:B------:R-:W0:Y:S01]  /*2900*/  LDS.64 R12, [R12] ;  /* 0x000000000c0c7984 */ /* 0x000e220000000a00 */
[----:B------:R-:W-:Y:S02]  /*2910*/  VIADD R7, R7, 0x2 ;  /* 0x0000000207077836 */ /* 0x000fe40000000000 */
[----:B--2---:R-:W-:-:S04]  /*2920*/  IMAD.U32 R9, R10, 0x10000, RZ ;  /* 0x000100000a097824 */ /* 0x004fc800078e00ff */
[----:B0-----:R-:W-:Y:S01]  /*2930*/  FFMA R16, R12, R9, R17 ;  /* 0x000000090c107223 */ /* 0x001fe20000000011 */
[----:B-----5:R-:W-:-:S04]  /*2940*/  IMAD.U32 R19, R14, 0x10000, RZ ;  /* 0x000100000e137824 */ /* 0x020fc800078e00ff */
[----:B------:R-:W-:-:S07]  /*2950*/  FFMA R17, R19, R13, R16 ;  /* 0x0000000d13117223 */ /* 0x000fce0000000010 */
.L_x_34:
[----:B------:R-:W-:Y:S05]  /*2960*/  BRA.U !UP0, `(.L_x_32) ;  /* 0x0000000108407547 */ /* 0x000fea000b800000 */
[----:B------:R-:W1:Y:S01]  /*2970*/  LDCU UR4, c[0x0][0x3b8] ;  /* 0x00007700ff0477ac */ /* 0x000e620008000800 */
[----:B------:R-:W2:Y:S01]  /*2980*/  LDCU.64 UR12, c[0x0][0x390] ;  /* 0x00007200ff0c77ac */ /* 0x000ea20008000a00 */
[----:B-1----:R-:W-:-:S05]  /*2990*/  IMAD R9, R7, UR4, R6 ;  /* 0x0000000407097c24 */ /* 0x002fca000f8e0206 */
[----:B0-----:R-:W-:-:S04]  /*29a0*/  IADD3 R10, P0, PT, R4, R9, RZ ;  /* 0x00000009040a7210 */ /* 0x001fc80007f1e0ff */
[----:B------:R-:W-:Y:S02]  /*29b0*/  LEA.HI.X.SX32 R9, R9, R8, 0x1, P0 ;  /* 0x0000000809097211 */ /* 0x000fe400000f0eff */
[----:B--2---:R-:W-:-:S04]  /*29c0*/  LEA R8, P0, R10, UR12, 0x1 ;  /* 0x0000000c0a087c11 */ /* 0x004fc8000f8008ff */
[----:B------:R-:W-:-:S05]  /*29d0*/  LEA.HI.X R9, R10, UR13, R9, 0x1, P0 ;  /* 0x0000000d0a097c11 */ /* 0x000fca00080f0c09 */
[----:B------:R-:W2:Y:S01]  /*29e0*/  LDG.E.U16.CONSTANT R8, desc[UR6][R8.64] ;  /* 0x0000000608087981 */ /* 0x000ea2000c1e9500 */
[----:B------:R-:W0:Y:S01]  /*29f0*/  S2UR UR5, SR_CgaCtaId ;  /* 0x00000000000579c3 */ /* 0x000e220000008800 */
[----:B------:R-:W-:Y:S02]  /*2a00*/  UMOV UR4, 0x400 ;  /* 0x0000040000047882 */ /* 0x000fe40000000000 */
[----:B------:R-:W-:-:S04]  /*2a10*/  UIADD3 UR4, UPT, UPT, UR4, 0x110, URZ ;  /* 0x0000011004047890 */ /* 0x000fc8000fffe0ff */
[----:B0-----:R-:W-:-:S06]  /*2a20*/  ULEA UR4, UR5, UR4, 0x18 ;  /* 0x0000000405047291 */ /* 0x001fcc000f8ec0ff */
[----:B------:R-:W-:-:S05]  /*2a30*/  LEA R7, R7, UR4, 0x2 ;  /* 0x0000000407077c11 */ /* 0x000fca000f8e10ff */
[----:B------:R-:W0:Y:S01]  /*2a40*/  LDS R10, [R7] ;  /* 0x00000000070a7984 */ /* 0x000e220000000800 */
[----:B--2---:R-:W-:-:S04]  /*2a50*/  IMAD.U32 R11, R8, 0x10000, RZ ;  /* 0x00010000080b7824 */ /* 0x004fc800078e00ff */
[----:B0-----:R-:W-:-:S07]  /*2a60*/  FFMA R17, R10, R11, R17 ;  /* 0x0000000b0a117223 */ /* 0x001fce0000000011 */
.L_x_32:
[----:B------:R-:W1:Y:S01]  /*2a70*/  LDCU.64 UR4, c[0x0][0x3a0] ;  /* 0x00007400ff0477ac */ /* 0x000e620008000a00 */
[C---:B------:R-:W-:Y:S02]  /*2a80*/  IADD3 R7, P0, PT, R6.reuse, R5, RZ ;  /* 0x0000000506077210 */ /* 0x040fe40007f1e0ff */
[----:B------:R-:W-:Y:S02]  /*2a90*/  F2FP.BF16.F32.PACK_AB R17, RZ, R17 ;  /* 0x00000011ff11723e */ /* 0x000fe400000010ff */
[C---:B0-----:R-:W-:Y:S01]  /*2aa0*/  LEA.HI.X.SX32 R10, R6.reuse, R2, 0x1, P0 ;  /* 0x00000002060a7211 */ /* 0x041fe200000f0eff */
[----:B---3--:R-:W-:Y:S01]  /*2ab0*/  VIADD R6, R6, UR8 ;  /* 0x0000000806067c36 */ /* 0x008fe20008000000 */
[C---:B-1----:R-:W-:Y:S01]  /*2ac0*/  LEA R8, P0, R7.reuse, UR4, 0x1 ;  /* 0x0000000407087c11 */ /* 0x042fe2000f8008ff */
[----:B------:R-:W0:Y:S03]  /*2ad0*/  LDCU UR4, c[0x0][0x3b8] ;  /* 0x00007700ff0477ac */ /* 0x000e260008000800 */
[----:B------:R-:W-:-:S05]  /*2ae0*/  LEA.HI.X R9, R7, UR5, R10, 0x1, P0 ;  /* 0x0000000507097c11 */ /* 0x000fca00080f0c0a */
[----:B------:R1:W-:Y:S01]  /*2af0*/  STG.E.U16 desc[UR6][R8.64], R17 ;  /* 0x0000001108007986 */ /* 0x0003e2000c101506 */
[----:B0-----:R-:W-:-:S13]  /*2b00*/  ISETP.GE.AND P0, PT, R6, UR4, PT ;  /* 0x0000000406007c0c */ /* 0x001fda000bf06270 */
[----:B-1----:R-:W-:Y:S05]  /*2b10*/  @!P0 BRA `(.L_x_35) ;  /* 0xfffffff000d48947 */ /* 0x002fea000383ffff */
[----:B----4-:R-:W-:Y:S05]  /*2b20*/  EXIT ;  /* 0x000000000000794d */ /* 0x010fea0003800000 */
.L_x_14:
[----:B------:R-:W-:Y:S02]  /*2b30*/  HFMA2 R17, -RZ, RZ, 0, 1.847743988037109375e-06 ;  /* 0x0000001fff117431 */ /* 0x000fe400000001ff */
[----:B-1----:R-:W-:Y:S02]  /*2b40*/  IMAD.MOV.U32 R14, RZ, RZ, R7 ;  /* 0x000000ffff0e7224 */ /* 0x002fe400078e0007 */
[----:B------:R-:W-:Y:S02]  /*2b50*/  IMAD.MOV.U32 R16, RZ, RZ, 0x10 ;  /* 0x00000010ff107424 */ /* 0x000fe400078e00ff */
[----:B------:R-:W-:-:S07]  /*2b60*/  IMAD.MOV.U32 R13, RZ, RZ, -0x1 ;  /* 0xffffffffff0d7424 */ /* 0x000fce00078e00ff */
[----:B0-----:R-:W-:Y:S05]  /*2b70*/  WARPSYNC.COLLECTIVE R13, `(.L_x_36) ;  /* 0x000000000d087348 */ /* 0x001fea0003c00000 */
[----:B------:R1:W2:Y:S02]  /*2b80*/  SHFL.DOWN P1, R12, R14, R16, R17 ;  /* 0x080000100e0c7389 */ /* 0x0002a40000020011 */
[----:B012---:R-:W-:Y:S05]  /*2b90*/  ENDCOLLECTIVE ;  /* 0x000000000000791b */ /* 0x007fea0003800000 */
.L_x_36:
[----:B------:R-:W-:Y:S02]  /*2ba0*/  IMAD.MOV.U32 R16, RZ, RZ, 0x8 ;  /* 0x00000008ff107424 */ /* 0x000fe400078e00ff */
[----:B------:R-:W-:-:S05]  /*2bb0*/  IMAD.MOV.U32 R8, RZ, RZ, R12 ;  /* 0x000000ffff087224 */ /* 0x000fca00078e000c */
[----:B------:R-:W-:-:S05]  /*2bc0*/  FMNMX R8, R8, R7, !PT ;  /* 0x0000000708087209 */ /* 0x000fca0007800000 */
[----:B------:R-:W-:-:S07]  /*2bd0*/  IMAD.MOV.U32 R14, RZ, RZ, R8 ;  /* 0x000000ffff0e7224 */ /* 0x000fce00078e0008 */
[----:B------:R-:W-:Y:S05]  /*2be0*/  WARPSYNC.COLLECTIVE R13, `(.L_x_37) ;  /* 0x000000000d087348 */ /* 0x000fea0003c00000 */
[----:B------:R0:W1:Y:S02]  /*2bf0*/  SHFL.DOWN P1, R12, R14, R16, R17 ;  /* 0x080000100e0c7389 */ /* 0x0000640000020011 */
[----:B01----:R-:W-:Y:S05]  /*2c00*/  ENDCOLLECTIVE ;  /* 0x000000000000791b */ /* 0x003fea0003800000 */
.L_x_37:
[----:B------:R-:W-:Y:S02]  /*2c10*/  IMAD.MOV.U32 R16, RZ, RZ, 0x4 ;  /* 0x00000004ff107424 */ /* 0x000fe400078e00ff */
[----:B------:R-:W-:-:S05]  /*2c20*/  IMAD.MOV.U32 R9, RZ, RZ, R12 ;  /* 0x000000ffff097224 */ /* 0x000fca00078e000c */
[----:B------:R-:W-:-:S05]  /*2c30*/  FMNMX R9, R8, R9, !PT ;  /* 0x0000000908097209 */ /* 0x000fca0007800000 */
[----:B------:R-:W-:-:S07]  /*2c40*/  IMAD.MOV.U32 R14, RZ, RZ, R9 ;  /* 0x000000ffff0e7224 */ /* 0x000fce00078e0009 */
[----:B------:R-:W-:Y:S05]  /*2c50*/  WARPSYNC.COLLECTIVE R13, `(.L_x_38) ;  /* 0x000000000d087348 */ /* 0x000fea0003c00000 */
[----:B------:R0:W1:Y:S02]  /*2c60*/  SHFL.DOWN P1, R12, R14, R16, R17 ;  /* 0x080000100e0c7389 */ /* 0x0000640000020011 */
[----:B01----:R-:W-:Y:S05]  /*2c70*/  ENDCOLLECTIVE ;  /* 0x000000000000791b */ /* 0x003fea0003800000 */
.L_x_38:
[----:B------:R-:W-:Y:S01]  /*2c80*/  IMAD.MOV.U32 R16, RZ, RZ, 0x2 ;  /* 0x00000002ff107424 */ /* 0x000fe200078e00ff */
[----:B------:R-:W-:-:S04]  /*2c90*/  MOV R10, R12 ;  /* 0x0000000c000a7202 */ /* 0x000fc80000000f00 */
[----:B------:R-:W-:-:S05]  /*2ca0*/  FMNMX R10, R9, R10, !PT ;  /* 0x0000000a090a7209 */ /* 0x000fca0007800000 */
[----:B------:R-:W-:-:S07]  /*2cb0*/  IMAD.MOV.U32 R14, RZ, RZ, R10 ;  /* 0x000000ffff0e7224 */ /* 0x000fce00078e000a */
[----:B------:R-:W-:Y:S05]  /*2cc0*/  WARPSYNC.COLLECTIVE R13, `(.L_x_39) ;  /* 0x000000000d087348 */ /* 0x000fea0003c00000 */
[----:B------:R0:W1:Y:S02]  /*2cd0*/  SHFL.DOWN P1, R12, R14, R16, R17 ;  /* 0x080000100e0c7389 */ /* 0x0000640000020011 */
[----:B01----:R-:W-:Y:S05]  /*2ce0*/  ENDCOLLECTIVE ;  /* 0x000000000000791b */ /* 0x003fea0003800000 */
.L_x_39:
[----:B------:R-:W-:Y:S02]  /*2cf0*/  IMAD.MOV.U32 R16, RZ, RZ, 0x1 ;  /* 0x00000001ff107424 */ /* 0x000fe400078e00ff */
[----:B------:R-:W-:-:S05]  /*2d00*/  IMAD.MOV.U32 R11, RZ, RZ, R12 ;  /* 0x000000ffff0b7224 */ /* 0x000fca00078e000c */
[----:B------:R-:W-:-:S05]  /*2d10*/  FMNMX R11, R10, R11, !PT ;  /* 0x0000000b0a0b7209 */ /* 0x000fca0007800000 */
[----:B------:R-:W-:-:S07]  /*2d20*/  IMAD.MOV.U32 R14, RZ, RZ, R11 ;  /* 0x000000ffff0e7224 */ /* 0x000fce00078e000b */
[----:B------:R-:W-:Y:S05]  /*2d30*/  WARPSYNC.COLLECTIVE R13, `(.L_x_40) ;  /* 0x000000000d087348 */ /* 0x000fea0003c00000 */
[----:B------:R0:W1:Y:S02]  /*2d40*/  SHFL.DOWN P1, R12, R14, R16, R17 ;  /* 0x080000100e0c7389 */ /* 0x0000640000020011 */
[----:B01----:R-:W-:Y:S05]  /*2d50*/  ENDCOLLECTIVE ;  /* 0x000000000000791b */ /* 0x003fea0003800000 */
.L_x_40:
[----:B------:R-:W-:Y:S05]  /*2d60*/  BRA `(.L_x_41) ;  /* 0xffffffe400f47947 */ /* 0x000fea000383ffff */
.L_x_20:
[----:B------:R-:W-:Y:S02]  /*2d70*/  HFMA2 R17, -RZ, RZ, 0, 1.847743988037109375e-06 ;  /* 0x0000001fff117431 */ /* 0x000fe400000001ff */
[----:B-1----:R-:W-:Y:S02]  /*2d80*/  IMAD.MOV.U32 R14, RZ, RZ, R0 ;  /* 0x000000ffff0e7224 */ /* 0x002fe400078e0000 */
[----:B------:R-:W-:Y:S02]  /*2d90*/  IMAD.MOV.U32 R16, RZ, RZ, 0x10 ;  /* 0x00000010ff107424 */ /* 0x000fe400078e00ff */
[----:B------:R-:W-:-:S07]  /*2da0*/  IMAD.MOV.U32 R13, RZ, RZ, -0x1 ;  /* 0xffffffffff0d7424 */ /* 0x000fce00078e00ff */
[----:B0-----:R-:W-:Y:S05]  /*2db0*/  WARPSYNC.COLLECTIVE R13, `(.L_x_42) ;  /* 0x000000000d087348 */ /* 0x001fea0003c00000 */
[----:B------:R1:W2:Y:S02]  /*2dc0*/  SHFL.DOWN P1, R12, R14, R16, R17 ;  /* 0x080000100e0c7389 */ /* 0x0002a40000020011 */
[----:B012---:R-:W-:Y:S05]  /*2dd0*/  ENDCOLLECTIVE ;  /* 0x000000000000791b */ /* 0x007fea0003800000 */
.L_x_42:
[----:B------:R-:W-:Y:S02]  /*2de0*/  IMAD.MOV.U32 R16, RZ, RZ, 0x8 ;  /* 0x00000008ff107424 */ /* 0x000fe400078e00ff */
[----:B------:R-:W-:-:S04]  /*2df0*/  IMAD.MOV.U32 R3, RZ, RZ, R12 ;  /* 0x000000ffff037224 */ /* 0x000fc800078e000c */
[----:B------:R-:W-:-:S04]  /*2e00*/  FADD R3, R3, R0 ;  /* 0x0000000003037221 */ /* 0x000fc80000000000 */
[----:B------:R-:W-:-:S07]  /*2e10*/  IMAD.MOV.U32 R14, RZ, RZ, R3 ;  /* 0x000000ffff0e7224 */ /* 0x000fce00078e0003 */
[----:B------:R-:W-:Y:S05]  /*2e20*/  WARPSYNC.COLLECTIVE R13, `(.L_x_43) ;  /* 0x000000000d087348 */ /* 0x000fea0003c00000 */
[----:B------:R0:W1:Y:S02]  /*2e30*/  SHFL.DOWN P1, R12, R14, R16, R17 ;  /* 0x080000100e0c7389 */ /* 0x0000640000020011 */
[----:B01----:R-:W-:Y:S05]  /*2e40*/  ENDCOLLECTIVE ;  /* 0x000000000000791b */ /* 0x003fea0003800000 */
.L_x_43:
[----:B------:R-:W-:Y:S02]  /*2e50*/  IMAD.MOV.U32 R16, RZ, RZ, 0x4 ;  /* 0x00000004ff107424 */ /* 0x000fe400078e00ff */
[----:B------:R-:W-:-:S04]  /*2e60*/  IMAD.MOV.U32 R8, RZ, RZ, R12 ;  /* 0x000000ffff087224 */ /* 0x000fc800078e000c */
[----:B------:R-:W-:-:S04]  /*2e70*/  FADD R8, R3, R8 ;  /* 0x0000000803087221 */ /* 0x000fc80000000000 */
[----:B------:R-:W-:-:S07]  /*2e80*/  IMAD.MOV.U32 R14, RZ, RZ, R8 ;  /* 0x000000ffff0e7224 */ /* 0x000fce00078e0008 */
[----:B------:R-:W-:Y:S05]  /*2e90*/  WARPSYNC.COLLECTIVE R13, `(.L_x_44) ;  /* 0x000000000d087348 */ /* 0x000fea0003c00000 */
[----:B------:R0:W1:Y:S02]  /*2ea0*/  SHFL.DOWN P1, R12, R14, R16, R17 ;  /* 0x080000100e0c7389 */ /* 0x0000640000020011 */
[----:B01----:R-:W-:Y:S05]  /*2eb0*/  ENDCOLLECTIVE ;  /* 0x000000000000791b */ /* 0x003fea0003800000 */
.L_x_44:
[----:B------:R-:W-:Y:S01]  /*2ec0*/  IMAD.MOV.U32 R16, RZ, RZ, 0x2 ;  /* 0x00000002ff107424 */ /* 0x000fe200078e00ff */
[----:B------:R-:W-:-:S05]  /*2ed0*/  MOV R7, R12 ;  /* 0x0000000c00077202 */ /* 0x000fca0000000f00 */
[----:B------:R-:W-:-:S04]  /*2ee0*/  FADD R7, R8, R7 ;  /* 0x0000000708077221 */ /* 0x000fc80000000000 */
[----:B------:R-:W-:-:S07]  /*2ef0*/  IMAD.MOV.U32 R14, RZ, RZ, R7 ;  /* 0x000000ffff0e7224 */ /* 0x000fce00078e0007 */
[----:B------:R-:W-:Y:S05]  /*2f00*/  WARPSYNC.COLLECTIVE R13, `(.L_x_45) ;  /* 0x000000000d087348 */ /* 0x000fea0003c00000 */
[----:B------:R0:W1:Y:S02]  /*2f10*/  SHFL.DOWN P1, R12, R14, R16, R17 ;  /* 0x080000100e0c7389 */ /* 0x0000640000020011 */
[----:B01----:R-:W-:Y:S05]  /*2f20*/  ENDCOLLECTIVE ;  /* 0x000000000000791b */ /* 0x003fea0003800000 */
.L_x_45:
[----:B------:R-:W-:Y:S02]  /*2f30*/  IMAD.MOV.U32 R16, RZ, RZ, 0x1 ;  /* 0x00000001ff107424 */ /* 0x000fe400078e00ff */
[----:B------:R-:W-:-:S04]  /*2f40*/  IMAD.MOV.U32 R10, RZ, RZ, R12 ;  /* 0x000000ffff0a7224 */ /* 0x000fc800078e000c */
[----:B------:R-:W-:-:S04]  /*2f50*/  FADD R10, R7, R10 ;  /* 0x0000000a070a7221 */ /* 0x000fc80000000000 */
[----:B------:R-:W-:-:S07]  /*2f60*/  IMAD.MOV.U32 R14, RZ, RZ, R10 ;  /* 0x000000ffff0e7224 */ /* 0x000fce00078e000a */
[----:B------:R-:W-:Y:S05]  /*2f70*/  WARPSYNC.COLLECTIVE R13, `(.L_x_46) ;  /* 0x000000000d087348 */ /* 0x000fea0003c00000 */
[----:B------:R0:W1:Y:S02]  /*2f80*/  SHFL.DOWN P1, R12, R14, R16, R17 ;  /* 0x080000100e0c7389 */ /* 0x0000640000020011 */
[----:B01----:R-:W-:Y:S05]  /*2f90*/  ENDCOLLECTIVE ;  /* 0x000000000000791b */ /* 0x003fea0003800000 */
.L_x_46:
[----:B------:R-:W-:Y:S01]  /*2fa0*/  IMAD.MOV.U32 R9, RZ, RZ, R12 ;  /* 0x000000ffff097224 */ /* 0x000fe200078e000c */
[----:B------:R-:W-:Y:S06]  /*2fb0*/  BRA `(.L_x_47) ;  /* 0xffffffe800b07947 */ /* 0x000fec000383ffff */
        .weak           $__internal_0_$__cuda_sm20_rcp_rn_f32_slowpath
        .type           $__internal_0_$__cuda_sm20_rcp_rn_f32_slowpath,@function
        .size           $__internal_0_$__cuda_sm20_rcp_rn_f32_slowpath,($__internal_1_$__cuda_sm3x_div_rn_noftz_f32_slowpath - $__internal_0_$__cuda_sm20_rcp_rn_f32_slowpath)
$__internal_0_$__cuda_sm20_rcp_rn_f32_slowpath:
[----:B------:R-:W-:Y:S01]  /*2fc0*/  SHF.L.U32 R3, R0, 0x1, RZ ;  /* 0x0000000100037819 */ /* 0x000fe200000006ff */
[----:B------:R-:W-:Y:S03]  /*2fd0*/  BSSY.RECONVERGENT B1, `(.L_x_48) ;  /* 0x0000030000017945 */ /* 0x000fe60003800200 */
[----:B------:R-:W-:-:S04]  /*2fe0*/  SHF.R.U32.HI R11, RZ, 0x18, R3 ;  /* 0x00000018ff0b7819 */ /* 0x000fc80000011603 */
[----:B------:R-:W-:-:S13]  /*2ff0*/  ISETP.NE.U32.AND P0, PT, R11, RZ, PT ;  /* 0x000000ff0b00720c */ /* 0x000fda0003f05070 */
[----:B------:R-:W-:Y:S05]  /*3000*/  @P0 BRA `(.L_x_49) ;  /* 0x0000000000280947 */ /* 0x000fea0003800000 */
[----:B------:R-:W-:-:S05]  /*3010*/  IMAD.SHL.U32 R3, R0, 0x2, RZ ;  /* 0x0000000200037824 */ /* 0x000fca00078e00ff */
[----:B------:R-:W-:-:S13]  /*3020*/  ISETP.NE.AND P0, PT, R3, RZ, PT ;  /* 0x000000ff0300720c */ /* 0x000fda0003f05270 */
[----:B------:R-:W-:Y:S01]  /*3030*/  @P0 FFMA R9, R0, 1.84467440737095516160e+19, RZ ;  /* 0x5f80000000090823 */ /* 0x000fe200000000ff */
[----:B------:R-:W-:Y:S08]  /*3040*/  @!P0 MUFU.RCP R7, R0 ;  /* 0x0000000000078308 */ /* 0x000ff00000001000 */
[----:B------:R-:W0:Y:S02]  /*3050*/  @P0 MUFU.RCP R10, R9 ;  /* 0x00000009000a0308 */ /* 0x000e240000001000 */
[----:B0-----:R-:W-:-:S04]  /*3060*/  @P0 FFMA R3, R9, R10, -1 ;  /* 0xbf80000009030423 */ /* 0x001fc8000000000a */
[----:B------:R-:W-:-:S04]  /*3070*/  @P0 FADD.FTZ R3, -R3, -RZ ;  /* 0x800000ff03030221 */ /* 0x000fc80000010100 */
[----:B------:R-:W-:-:S04]  /*3080*/  @P0 FFMA R3, R10, R3, R10 ;  /* 0x000000030a030223 */ /* 0x000fc8000000000a */
[----:B------:R-:W-:Y:S01]  /*3090*/  @P0 FFMA R7, R3, 1.84467440737095516160e+19, RZ ;  /* 0x5f80000003070823 */ /* 0x000fe200000000ff */
[----:B------:R-:W-:Y:S06]  /*30a0*/  BRA `(.L_x_50) ;  /* 0x0000000000887947 */ /* 0x000fec0003800000 */
.L_x_49:
[----:B------:R-:W-:-:S05]  /*30b0*/  VIADD R13, R11, 0xffffff03 ;  /* 0xffffff030b0d7836 */ /* 0x000fca0000000000 */
[----:B------:R-:W-:-:S13]  /*30c0*/  ISETP.GT.U32.AND P0, PT, R13, 0x1, PT ;  /* 0x000000010d00780c */ /* 0x000fda0003f04070 */
[----:B------:R-:W-:Y:S05]  /*30d0*/  @P0 BRA `(.L_x_51) ;  /* 0x0000000000780947 */ /* 0x000fea0003800000 */
[----:B------:R-:W-:Y:S01]  /*30e0*/  LOP3.LUT R3, R0, 0x7fffff, RZ, 0xc0, !PT ;  /* 0x007fffff00037812 */ /* 0x000fe200078ec0ff */
[----:B------:R-:W-:-:S03]  /*30f0*/  IMAD.MOV.U32 R12, RZ, RZ, 0x3 ;  /* 0x00000003ff0c7424 */ /* 0x000fc600078e00ff */
[----:B------:R-:W-:Y:S02]  /*3100*/  LOP3.LUT R3, R3, 0x3f800000, RZ, 0xfc, !PT ;  /* 0x3f80000003037812 */ /* 0x000fe400078efcff */
[----:B------:R-:W-:Y:S02]  /*3110*/  SHF.L.U32 R12, R12, R13, RZ ;  /* 0x0000000d0c0c7219 */ /* 0x000fe400000006ff */
[----:B------:R-:W0:Y:S02]  /*3120*/  MUFU.RCP R10, R3 ;  /* 0x00000003000a7308 */ /* 0x000e240000001000 */
[----:B0-----:R-:W-:-:S04]  /*3130*/  FFMA R7, R3, R10, -1 ;  /* 0xbf80000003077423 */ /* 0x001fc8000000000a */
[----:B------:R-:W-:-:S04]  /*3140*/  FADD.FTZ R7, -R7, -RZ ;  /* 0x800000ff07077221 */ /* 0x000fc80000010100 */
[CCC-:B------:R-:W-:Y:S01]  /*3150*/  FFMA.RM R9, R10.reuse, R7.reuse, R10.reuse ;  /* 0x000000070a097223 */ /* 0x1c0fe2000000400a */
[----:B------:R-:W-:-:S04]  /*3160*/  FFMA.RP R10, R10, R7, R10 ;  /* 0x000000070a0a7223 */ /* 0x000fc8000000800a */
[C---:B------:R-:W-:Y:S02]  /*3170*/  LOP3.LUT R7, R9.reuse, 0x7fffff, RZ, 0xc0, !PT ;  /* 0x007fffff09077812 */ /* 0x040fe400078ec0ff */
[----:B------:R-:W-:Y:S02]  /*3180*/  FSETP.NEU.FTZ.AND P0, PT, R9, R10, PT ;  /* 0x0000000a0900720b */ /* 0x000fe40003f1d000 */
[----:B------:R-:W-:Y:S02]  /*3190*/  LOP3.LUT R7, R7, 0x800000, RZ, 0xfc, !PT ;  /* 0x0080000007077812 */ /* 0x000fe400078efcff */
[----:B------:R-:W-:Y:S02]  /*31a0*/  SEL R9, RZ, 0xffffffff, !P0 ;  /* 0xffffffffff097807 */ /* 0x000fe40004000000 */
[----:B------:R-:W-:-:S03]  /*31b0*/  LOP3.LUT R12, R12, R7, RZ, 0xc0, !PT ;  /* 0x000000070c0c7212 */ /* 0x000fc600078ec0ff */
[----:B------:R-:W-:Y:S01]  /*31c0*/  IMAD.MOV R10, RZ, RZ, -R9 ;  /* 0x000000ffff0a7224 */ /* 0x000fe200078e0a09 */
[----:B------:R-:W-:-:S04]  /*31d0*/  SHF.R.U32.HI R12, RZ, R13, R12 ;  /* 0x0000000dff0c7219 */ /* 0x000fc8000001160c */
[--C-:B------:R-:W-:Y:S01]  /*31e0*/  LOP3.LUT P1, RZ, R10, R13, R7.reuse, 0xf8, !PT ;  /* 0x0000000d0aff7212 */ /* 0x100fe2000782f807 */
[----:B------:R-:W-:Y:S01]  /*31f0*/  VIADD R10, R11, 0xffffff04 ;  /* 0xffffff040b0a7836 */ /* 0x000fe20000000000 */
[C---:B------:R-:W-:Y:S02]  /*3200*/  LOP3.LUT P0, RZ, R12.reuse, 0x1, RZ, 0xc0, !PT ;  /* 0x000000010cff7812 */ /* 0x040fe4000780c0ff */
[----:B------:R-:W-:Y:S02]  /*3210*/  LOP3.LUT P2, RZ, R12, 0x2, RZ, 0xc0, !PT ;  /* 0x000000020cff7812 */ /* 0x000fe4000784c0ff */
[----:B------:R-:W-:Y:S02]  /*3220*/  SHF.R.U32.HI R7, RZ, R10, R7 ;  /* 0x0000000aff077219 */ /* 0x000fe40000011607 */
[----:B------:R-:W-:Y:S02]  /*3230*/  PLOP3.LUT P0, PT, P0, P1, P2, 0xe0, 0x0 ;  /* 0x000000000000781c */ /* 0x000fe40000703c20 */
[----:B------:R-:W-:-:S02]  /*3240*/  LOP3.LUT P1, RZ, R0, 0x7fffff, RZ, 0xc0, !PT ;  /* 0x007fffff00ff7812 */ /* 0x000fc4000782c0ff */
[----:B------:R-:W-:-:S05]  /*3250*/  SEL R3, RZ, 0x1, !P0 ;  /* 0x00000001ff037807 */ /* 0x000fca0004000000 */
[----:B------:R-:W-:-:S05]  /*3260*/  IMAD.MOV R3, RZ, RZ, -R3 ;  /* 0x000000ffff037224 */ /* 0x000fca00078e0a03 */
[----:B------:R-:W-:-:S13]  /*3270*/  ISETP.GE.AND P0, PT, R3, RZ, PT ;  /* 0x000000ff0300720c */ /* 0x000fda0003f06270 */
[----:B------:R-:W-:-:S05]  /*3280*/  @!P0 IADD3 R7, PT, PT, R7, 0x1, RZ ;  /* 0x0000000107078810 */ /* 0x000fca0007ffe0ff */
[----:B------:R-:W-:-:S05]  /*3290*/  @!P1 IMAD.SHL.U32 R7, R7, 0x2, RZ ;  /* 0x0000000207079824 */ /* 0x000fca00078e00ff */
[----:B------:R-:W-:Y:S01]  /*32a0*/  LOP3.LUT R7, R7, 0x80000000, R0, 0xf8, !PT ;  /* 0x8000000007077812 */ /* 0x000fe200078ef800 */
[----:B------:R-:W-:Y:S06]  /*32b0*/  BRA `(.L_x_50) ;  /* 0x0000000000047947 */ /* 0x000fec0003800000 */
.L_x_51:
[----:B------:R0:W1:Y:S02]  /*32c0*/  MUFU.RCP R7, R0 ;  /* 0x0000000000077308 */ /* 0x0000640000001000 */
.L_x_50:
[----:B------:R-:W-:Y:S05]  /*32d0*/  BSYNC.RECONVERGENT B1 ;  /* 0x0000000000017941 */ /* 0x000fea0003800200 */
.L_x_48:
[----:B------:R-:W-:-:S04]  /*32e0*/  IMAD.MOV.U32 R9, RZ, RZ, 0x0 ;  /* 0x00000000ff097424 */ /* 0x000fc800078e00ff */
[----:B01----:R-:W-:Y:S05]  /*32f0*/  RET.REL.NODEC R8 `(_ZN8pygpukit3ops2nn22sdpa_irope_bf16_kernelEPK13__nv_bfloat16S4_S4_PKlPS2_iiiiiffi) ;  /* 0xffffffcc08407950 */ /* 0x003fea0003c3ffff */
        .weak           $__internal_1_$__cuda_sm3x_div_rn_noftz_f32_slowpath
        .type           $__internal_1_$__cuda_sm3x_div_rn_noftz_f32_slowpath,@function
        .size           $__internal_1_$__cuda_sm3x_div_rn_noftz_f32_slowpath,(.L_x_162 - $__internal_1_$__cuda_sm3x_div_rn_noftz_f32_slowpath)
$__internal_1_$__cuda_sm3x_div_rn_noftz_f32_slowpath:
[----:B------:R-:W0:Y:S01]  /*3300*/  LDC R3, c[0x0][0x3c0] ;  /* 0x0000f000ff037b82 */ /* 0x000e220000000800 */
[--C-:B------:R-:W-:Y:S01]  /*3310*/  SHF.R.U32.HI R5, RZ, 0x17, R0.reuse ;  /* 0x00000017ff057819 */ /* 0x100fe20000011600 */
[----:B------:R-:W-:-:S03]  /*3320*/  IMAD.MOV.U32 R8, RZ, RZ, R0 ;  /* 0x000000ffff087224 */ /* 0x000fc600078e0000 */
[----:B------:R-:W-:-:S03]  /*3330*/  LOP3.LUT R5, R5, 0xff, RZ, 0xc0, !PT ;  /* 0x000000ff05057812 */ /* 0x000fc600078ec0ff */
[----:B------:R-:W1:Y:S02]  /*3340*/  LDC R9, c[0x0][0x3c0] ;  /* 0x0000f000ff097b82 */ /* 0x000e640000000800 */
[----:B------:R-:W-:Y:S01]  /*3350*/  VIADD R11, R5, 0xffffffff ;  /* 0xffffffff050b7836 */ /* 0x000fe20000000000 */
[----:B0-----:R-:W-:-:S04]  /*3360*/  SHF.R.U32.HI R6, RZ, 0x17, R3 ;  /* 0x00000017ff067819 */ /* 0x001fc80000011603 */
[----:B------:R-:W-:-:S05]  /*3370*/  LOP3.LUT R6, R6, 0xff, RZ, 0xc0, !PT ;  /* 0x000000ff06067812 */ /* 0x000fca00078ec0ff */
[----:B------:R-:W-:-:S05]  /*3380*/  VIADD R12, R6, 0xffffffff ;  /* 0xffffffff060c7836 */ /* 0x000fca0000000000 */
[----:B------:R-:W-:-:S04]  /*3390*/  ISETP.GT.U32.AND P0, PT, R12, 0xfd, PT ;  /* 0x000000fd0c00780c */ /* 0x000fc80003f04070 */
[----:B------:R-:W-:-:S13]  /*33a0*/  ISETP.GT.U32.OR P0, PT, R11, 0xfd, P0 ;  /* 0x000000fd0b00780c */ /* 0x000fda0000704470 */
[----:B------:R-:W-:Y:S01]  /*33b0*/  @!P0 IMAD.MOV.U32 R10, RZ, RZ, RZ ;  /* 0x000000ffff0a8224 */ /* 0x000fe200078e00ff */
[----:B-1----:R-:W-:Y:S06]  /*33c0*/  @!P0 BRA `(.L_x_52) ;  /* 0x00000000005c8947 */ /* 0x002fec0003800000 */
[----:B------:R-:W-:Y:S02]  /*33d0*/  FSETP.GTU.FTZ.AND P1, PT, |R3|, +INF , PT ;  /* 0x7f8000000300780b */ /* 0x000fe40003f3c200 */
[----:B------:R-:W-:-:S04]  /*33e0*/  FSETP.GTU.FTZ.AND P0, PT, |R0|, +INF , PT ;  /* 0x7f8000000000780b */ /* 0x000fc80003f1c200 */
[----:B------:R-:W-:-:S13]  /*33f0*/  PLOP3.LUT P0, PT, P0, P1, PT, 0xf8, 0x8f ;  /* 0x00000000008f781c */ /* 0x000fda0000703f70 */
[----:B------:R-:W-:Y:S05]  /*3400*/  @P0 BRA `(.L_x_53) ;  /* 0x0000000400440947 */ /* 0x000fea0003800000 */
[----:B------:R-:W-:-:S13]  /*3410*/  LOP3.LUT P0, RZ, R9, 0x7fffffff, R8, 0xc8, !PT ;  /* 0x7fffffff09ff7812 */ /* 0x000fda000780c808 */
[----:B------:R-:W-:Y:S05]  /*3420*/  @!P0 BRA `(.L_x_54) ;  /* 0x0000000400348947 */ /* 0x000fea0003800000 */
[C---:B------:R-:W-:Y:S02]  /*3430*/  FSETP.NEU.FTZ.AND P2, PT, |R0|.reuse, +INF , PT ;  /* 0x7f8000000000780b */ /* 0x040fe40003f5d200 */
[----:B------:R-:W-:Y:S02]  /*3440*/  FSETP.NEU.FTZ.AND P1, PT, |R3|, +INF , PT ;  /* 0x7f8000000300780b */ /* 0x000fe40003f3d200 */
[----:B------:R-:W-:-:S11]  /*3450*/  FSETP.NEU.FTZ.AND P0, PT, |R0|, +INF , PT ;  /* 0x7f8000000000780b */ /* 0x000fd60003f1d200 */
[----:B------:R-:W-:Y:S05]  /*3460*/  @!P1 BRA !P2, `(.L_x_54) ;  /* 0x0000000400249947 */ /* 0x000fea0005000000 */
[----:B------:R-:W-:-:S04]  /*3470*/  LOP3.LUT P2, RZ, R8, 0x7fffffff, RZ, 0xc0, !PT ;  /* 0x7fffffff08ff7812 */ /* 0x000fc8000784c0ff */
[----:B------:R-:W-:-:S13]  /*3480*/  PLOP3.LUT P1, PT, P1, P2, PT, 0x2f, 0xf2 ;  /* 0x0000000000f2781c */ /* 0x000fda0000f24577 */
[----:B------:R-:W-:Y:S05]  /*3490*/  @P1 BRA `(.L_x_55) ;  /* 0x0000000400101947 */ /* 0x000fea0003800000 */
[----:B------:R-:W-:-:S04]  /*34a0*/  LOP3.LUT P1, RZ, R9, 0x7fffffff, RZ, 0xc0, !PT ;  /* 0x7fffffff09ff7812 */ /* 0x000fc8000782c0ff */
[----:B------:R-:W-:-:S13]  /*34b0*/  PLOP3.LUT P0, PT, P0, P1, PT, 0x2f, 0xf2 ;  /* 0x0000000000f2781c */ /* 0x000fda0000702577 */
[----:B------:R-:W-:Y:S05]  /*34c0*/  @P0 BRA `(.L_x_56) ;  /* 0x0000000000f80947 */ /* 0x000fea0003800000 */
[----:B------:R-:W-:Y:S02]  /*34d0*/  ISETP.GE.AND P0, PT, R11, RZ, PT ;  /* 0x000000ff0b00720c */ /* 0x000fe40003f06270 */
[----:B------:R-:W-:-:S11]  /*34e0*/  ISETP.GE.AND P1, PT, R12, RZ, PT ;  /* 0x000000ff0c00720c */ /* 0x000fd60003f26270 */
[----:B------:R-:W-:Y:S01]  /*34f0*/  @P0 MOV R10, RZ ;  /* 0x000000ff000a0202 */ /* 0x000fe20000000f00 */
[----:B------:R-:W-:Y:S02]  /*3500*/  @!P0 IMAD.MOV.U32 R10, RZ, RZ, -0x40 ;  /* 0xffffffc0ff0a8424 */ /* 0x000fe400078e00ff */
[----:B------:R-:W-:Y:S01]  /*3510*/  @!P0 FFMA R8, R0, 1.84467440737095516160e+19, RZ ;  /* 0x5f80000000088823 */ /* 0x000fe200000000ff */
[----:B------:R-:W-:Y:S01]  /*3520*/  @!P1 FFMA R9, R3, 1.84467440737095516160e+19, RZ ;  /* 0x5f80000003099823 */ /* 0x000fe200000000ff */
[----:B------:R-:W-:-:S07]  /*3530*/  @!P1 VIADD R10, R10, 0x40 ;  /* 0x000000400a0a9836 */ /* 0x000fce0000000000 */
.L_x_52:
[----:B------:R-:W-:Y:S01]  /*3540*/  LEA R0, R6, 0xc0800000, 0x17 ;  /* 0xc080000006007811 */ /* 0x000fe200078eb8ff */
[----:B------:R-:W-:-:S04]  /*3550*/  VIADD R5, R5, 0xffffff81 ;  /* 0xffffff8105057836 */ /* 0x000fc80000000000 */
[----:B------:R-:W-:Y:S02]  /*3560*/  IMAD.IADD R9, R9, 0x1, -R0 ;  /* 0x0000000109097824 */ /* 0x000fe400078e0a00 */
[C---:B------:R-:W-:Y:S01]  /*3570*/  IMAD R0, R5.reuse, -0x800000, R8 ;  /* 0xff80000005007824 */ /* 0x040fe200078e0208 */
[----:B------:R-:W-:Y:S01]  /*3580*/  IADD3 R5, PT, PT, R5, 0x7f, -R6 ;  /* 0x0000007f05057810 */ /* 0x000fe20007ffe806 */
[----:B------:R-:W0:Y:S01]  /*3590*/  MUFU.RCP R3, R9 ;  /* 0x0000000900037308 */ /* 0x000e220000001000 */
[----:B------:R-:W-:-:S03]  /*35a0*/  FADD.FTZ R11, -R9, -RZ ;  /* 0x800000ff090b7221 */ /* 0x000fc60000010100 */
[----:B------:R-:W-:Y:S02]  /*35b0*/  IMAD.IADD R5, R5, 0x1, R10 ;  /* 0x0000000105057824 */ /* 0x000fe400078e020a */
[----:B0-----:R-:W-:-:S04]  /*35c0*/  FFMA R12, R3, R11, 1 ;  /* 0x3f800000030c7423 */ /* 0x001fc8000000000b */
[----:B------:R-:W-:-:S04]  /*35d0*/  FFMA R12, R3, R12, R3 ;  /* 0x0000000c030c7223 */ /* 0x000fc80000000003 */
[----:B------:R-:W-:-:S04]  /*35e0*/  FFMA R3, R0, R12, RZ ;  /* 0x0000000c00037223 */ /* 0x000fc800000000ff */
[----:B------:R-:W-:-:S04]  /*35f0*/  FFMA R8, R11, R3, R0 ;  /* 0x000000030b087223 */ /* 0x000fc80000000000 */
[----:B------:R-:W-:-:S04]  /*3600*/  FFMA R13, R12, R8, R3 ;  /* 0x000000080c0d7223 */ /* 0x000fc80000000003 */
[----:B------:R-:W-:-:S04]  /*3610*/  FFMA R8, R11, R13, R0 ;  /* 0x0000000d0b087223 */ /* 0x000fc80000000000 */
[----:B------:R-:W-:-:S05]  /*3620*/  FFMA R0, R12, R8, R13 ;  /* 0x000000080c007223 */ /* 0x000fca000000000d */
[----:B------:R-:W-:-:S04]  /*3630*/  SHF.R.U32.HI R3, RZ, 0x17, R0 ;  /* 0x00000017ff037819 */ /* 0x000fc80000011600 */
[----:B------:R-:W-:-:S05]  /*3640*/  LOP3.LUT R3, R3, 0xff, RZ, 0xc0, !PT ;  /* 0x000000ff03037812 */ /* 0x000fca00078ec0ff */
[----:B------:R-:W-:-:S05]  /*3650*/  IMAD.IADD R9, R3, 0x1, R5 ;  /* 0x0000000103097824 */ /* 0x000fca00078e0205 */
[----:B------:R-:W-:-:S04]  /*3660*/  IADD3 R3, PT, PT, R9, -0x1, RZ ;  /* 0xffffffff09037810 */ /* 0x000fc80007ffe0ff */
[----:B------:R-:W-:-:S13]  /*3670*/  ISETP.GE.U32.AND P0, PT, R3, 0xfe, PT ;  /* 0x000000fe0300780c */ /* 0x000fda0003f06070 */
[----:B------:R-:W-:Y:S05]  /*3680*/  @!P0 BRA `(.L_x_57) ;  /* 0x0000000000808947 */ /* 0x000fea0003800000 */
[----:B------:R-:W-:-:S13]  /*3690*/  ISETP.GT.AND P0, PT, R9, 0xfe, PT ;  /* 0x000000fe0900780c */ /* 0x000fda0003f04270 */
[----:B------:R-:W-:Y:S05]  /*36a0*/  @P0 BRA `(.L_x_58) ;  /* 0x00000000006c0947 */ /* 0x000fea0003800000 */
[----:B------:R-:W-:-:S13]  /*36b0*/  ISETP.GE.AND P0, PT, R9, 0x1, PT ;  /* 0x000000010900780c */ /* 0x000fda0003f06270 */
[----:B------:R-:W-:Y:S05]  /*36c0*/  @P0 BRA `(.L_x_59) ;  /* 0x0000000000980947 */ /* 0x000fea0003800000 */
[----:B------:R-:W-:Y:S02]  /*36d0*/  ISETP.GE.AND P0, PT, R9, -0x18, PT ;  /* 0xffffffe80900780c */ /* 0x000fe40003f06270 */
[----:B------:R-:W-:-:S11]  /*36e0*/  LOP3.LUT R0, R0, 0x80000000, RZ, 0xc0, !PT ;  /* 0x8000000000007812 */ /* 0x000fd600078ec0ff */
[----:B------:R-:W-:Y:S05]  /*36f0*/  @!P0 BRA `(.L_x_59) ;  /* 0x00000000008c8947 */ /* 0x000fea0003800000 */
[CCC-:B------:R-:W-:Y:S01]  /*3700*/  FFMA.RZ R3, R12.reuse, R8.reuse, R13.reuse ;  /* 0x000000080c037223 */ /* 0x1c0fe2000000c00d */
[CCC-:B------:R-:W-:Y:S01]  /*3710*/  FFMA.RM R6, R12.reuse, R8.reuse, R13.reuse ;  /* 0x000000080c067223 */ /* 0x1c0fe2000000400d */
[C---:B------:R-:W-:Y:S02]  /*3720*/  ISETP.NE.AND P2, PT, R9.reuse, RZ, PT ;  /* 0x000000ff0900720c */ /* 0x040fe40003f45270 */
[----:B------:R-:W-:Y:S02]  /*3730*/  ISETP.NE.AND P1, PT, R9, RZ, PT ;  /* 0x000000ff0900720c */ /* 0x000fe40003f25270 */
[----:B------:R-:W-:Y:S01]  /*3740*/  LOP3.LUT R5, R3, 0x7fffff, RZ, 0xc0, !PT ;  /* 0x007fffff03057812 */ /* 0x000fe200078ec0ff */
[----:B------:R-:W-:Y:S01]  /*3750*/  FFMA.RP R3, R12, R8, R13 ;  /* 0x000000080c037223 */ /* 0x000fe2000000800d */
[----:B------:R-:W-:Y:S02]  /*3760*/  VIADD R8, R9, 0x20 ;  /* 0x0000002009087836 */ /* 0x000fe40000000000 */
[----:B------:R-:W-:Y:S01]  /*3770*/  LOP3.LUT R5, R5, 0x800000, RZ, 0xfc, !PT ;  /* 0x0080000005057812 */ /* 0x000fe200078efcff */
[----:B------:R-:W-:Y:S01]  /*3780*/  IMAD.MOV R9, RZ, RZ, -R9 ;  /* 0x000000ffff097224 */ /* 0x000fe200078e0a09 */
[----:B------:R-:W-:-:S02]  /*3790*/  FSETP.NEU.FTZ.AND P0, PT, R3, R6, PT ;  /* 0x000000060300720b */ /* 0x000fc40003f1d000 */
[----:B------:R-:W-:Y:S02]  /*37a0*/  SHF.L.U32 R8, R5, R8, RZ ;  /* 0x0000000805087219 */ /* 0x000fe400000006ff */
[----:B------:R-:W-:Y:S02]  /*37b0*/  SEL R6, R9, RZ, P2 ;  /* 0x000000ff09067207 */ /* 0x000fe40001000000 */
[----:B------:R-:W-:Y:S02]  /*37c0*/  ISETP.NE.AND P1, PT, R8, RZ, P1 ;  /* 0x000000ff0800720c */ /* 0x000fe40000f25270 */
[----:B------:R-:W-:Y:S02]  /*37d0*/  SHF.R.U32.HI R6, RZ, R6, R5 ;  /* 0x00000006ff067219 */ /* 0x000fe40000011605 */
[----:B------:R-:W-:Y:S02]  /*37e0*/  PLOP3.LUT P0, PT, P0, P1, PT, 0xf8, 0x8f ;  /* 0x00000000008f781c */ /* 0x000fe40000703f70 */
[----:B------:R-:W-:-:S02]  /*37f0*/  SHF.R.U32.HI R8, RZ, 0x1, R6 ;  /* 0x00000001ff087819 */ /* 0x000fc40000011606 */
[----:B------:R-:W-:-:S04]  /*3800*/  SEL R3, RZ, 0x1, !P0 ;  /* 0x00000001ff037807 */ /* 0x000fc80004000000 */
[----:B------:R-:W-:-:S04]  /*3810*/  LOP3.LUT R3, R3, 0x1, R8, 0xf8, !PT ;  /* 0x0000000103037812 */ /* 0x000fc800078ef808 */
[----:B------:R-:W-:-:S05]  /*3820*/  LOP3.LUT R3, R3, R6, RZ, 0xc0, !PT ;  /* 0x0000000603037212 */ /* 0x000fca00078ec0ff */
[----:B------:R-:W-:-:S05]  /*3830*/  IMAD.IADD R3, R8, 0x1, R3 ;  /* 0x0000000108037824 */ /* 0x000fca00078e0203 */
[----:B------:R-:W-:Y:S01]  /*3840*/  LOP3.LUT R0, R3, R0, RZ, 0xfc, !PT ;  /* 0x0000000003007212 */ /* 0x000fe200078efcff */
[----:B------:R-:W-:Y:S06]  /*3850*/  BRA `(.L_x_59) ;  /* 0x0000000000347947 */ /* 0x000fec0003800000 */
.L_x_58:
[----:B------:R-:W-:-:S04]  /*3860*/  LOP3.LUT R0, R0, 0x80000000, RZ, 0xc0, !PT ;  /* 0x8000000000007812 */ /* 0x000fc800078ec0ff */
[----:B------:R-:W-:Y:S01]  /*3870*/  LOP3.LUT R0, R0, 0x7f800000, RZ, 0xfc, !PT ;  /* 0x7f80000000007812 */ /* 0x000fe200078efcff */
[----:B------:R-:W-:Y:S06]  /*3880*/  BRA `(.L_x_59) ;  /* 0x0000000000287947 */ /* 0x000fec0003800000 */
.L_x_57:
[----:B------:R-:W-:Y:S01]  /*3890*/  IMAD R0, R5, 0x800000, R0 ;  /* 0x0080000005007824 */ /* 0x000fe200078e0200 */
[----:B------:R-:W-:Y:S06]  /*38a0*/  BRA `(.L_x_59) ;  /* 0x0000000000207947 */ /* 0x000fec0003800000 */
.L_x_56:
[----:B------:R-:W-:-:S04]  /*38b0*/  LOP3.LUT R0, R9, 0x80000000, R8, 0x48, !PT ;  /* 0x8000000009007812 */ /* 0x000fc800078e4808 */
[----:B------:R-:W-:Y:S01]  /*38c0*/  LOP3.LUT R0, R0, 0x7f800000, RZ, 0xfc, !PT ;  /* 0x7f80000000007812 */ /* 0x000fe200078efcff */
[----:B------:R-:W-:Y:S06]  /*38d0*/  BRA `(.L_x_59) ;  /* 0x0000000000147947 */ /* 0x000fec0003800000 */
.L_x_55:
[----:B------:R-:W-:Y:S01]  /*38e0*/  LOP3.LUT R0, R9, 0x80000000, R8, 0x48, !PT ;  /* 0x8000000009007812 */ /* 0x000fe200078e4808 */
[----:B------:R-:W-:Y:S06]  /*38f0*/  BRA `(.L_x_59) ;  /* 0x00000000000c7947 */ /* 0x000fec0003800000 */
.L_x_54:
[----:B------:R-:W0:Y:S01]  /*3900*/  MUFU.RSQ R0, -QNAN ;  /* 0xffc0000000007908 */ /* 0x000e220000001400 */
[----:B------:R-:W-:Y:S05]  /*3910*/  BRA `(.L_x_59) ;  /* 0x0000000000047947 */ /* 0x000fea0003800000 */
.L_x_53:
[----:B------:R-:W-:-:S07]  /*3920*/  FADD.FTZ R0, R0, R3 ;  /* 0x0000000300007221 */ /* 0x000fce0000010000 */
.L_x_59:
[----:B------:R-:W-:-:S04]  /*3930*/  IMAD.MOV.U32 R3, RZ, RZ, 0x0 ;  /* 0x00000000ff037424 */ /* 0x000fc800078e00ff */
[----:B0-----:R-:W-:Y:S05]  /*3940*/  RET.REL.NODEC R2 `(_ZN8pygpukit3ops2nn22sdpa_irope_bf16_kernelEPK13__nv_bfloat16S4_S4_PKlPS2_iiiiiffi) ;  /* 0xffffffc402ac7950 */ /* 0x001fea0003c3ffff */
.L_x_60:
[----:B------:R-:W-:-:S00]  /*3950*/  BRA `(.L_x_60) ;  /* 0xfffffffc00fc7947 */ /* 0x000fc0000383ffff */
[----:B------:R-:W-:-:S00]  /*3960*/  NOP ;  /* 0x0000000000007918 */ /* 0x000fc00000000000 */
        /* <DEDUP_REMOVED lines=9> */
.L_x_162:


//--------------------- .text._ZN8pygpukit3ops2nn24irope_scale_q_f16_kernelEPK6__halfPKlPS2_iiiff --------------------------
	.section	.text._ZN8pygpukit3ops2nn24irope_scale_q_f16_kernelEPK6__halfPKlPS2_iiiff,"ax",@progbits
	.align	128
        .global         _ZN8pygpukit3ops2nn24irope_scale_q_f16_kernelEPK6__halfPKlPS2_iiiff
        .type           _ZN8pygpukit3ops2nn24irope_scale_q_f16_kernelEPK6__halfPKlPS2_iiiff,@function
        .size           _ZN8pygpukit3ops2nn24irope_scale_q_f16_kernelEPK6__halfPKlPS2_iiiff,(.L_x_163 - _ZN8pygpukit3ops2nn24irope_scale_q_f16_kernelEPK6__halfPKlPS2_iiiff)
        .other          _ZN8pygpukit3ops2nn24irope_scale_q_f16_kernelEPK6__halfPKlPS2_iiiff,@"STO_CUDA_ENTRY STV_DEFAULT"
_ZN8pygpukit3ops2nn24irope_scale_q_f16_kernelEPK6__halfPKlPS2_iiiff:
.text._ZN8pygpukit3ops2nn24irope_scale_q_f16_kernelEPK6__halfPKlPS2_iiiff:
[----:B------:R-:W-:Y:S01]  /*0000*/  LDC R1, c[0x0][0x37c] ;  /* 0x0000df00ff017b82 */ /* 0x000fe20000000800 */
[----:B------:R-:W0:Y:S07]  /*0010*/  S2R R5, SR_CTAID.X ;  /* 0x0000000000057919 */ /* 0x000e2e0000002500 */
[----:B------:R-:W1:Y:S08]  /*0020*/  S2UR UR6, SR_CTAID.Y ;  /* 0x00000000000679c3 */ /* 0x000e700000002600 */
[----:B------:R-:W1:Y:S02]  /*0030*/  LDC.64 R2, c[0x0][0x398] ;  /* 0x0000e600ff027b82 */ /* 0x000e640000000a00 */
[----:B-1----:R-:W-:-:S04]  /*0040*/  ISETP.LE.AND P0, PT, R3, UR6, PT ;  /* 0x0000000603007c0c */ /* 0x002fc8000bf03270 */
[----:B0-----:R-:W-:-:S13]  /*0050*/  ISETP.GE.OR P0, PT, R5, R2, P0 ;  /* 0x000000020500720c */ /* 0x001fda0000706670 */
[----:B------:R-:W-:Y:S05]  /*0060*/  @P0 EXIT ;  /* 0x000000000000094d */ /* 0x000fea0003800000 */
[----:B------:R-:W0:Y:S01]  /*0070*/  LDC.64 R2, c[0x0][0x388] ;  /* 0x0000e200ff027b82 */ /* 0x000e220000000a00 */
[----:B------:R-:W1:Y:S07]  /*0080*/  LDCU.64 UR4, c[0x0][0x358] ;  /* 0x00006b00ff0477ac */ /* 0x000e6e0008000a00 */
[----:B------:R-:W2:Y:S01]  /*0090*/  LDC R11, c[0x0][0x3a8] ;  /* 0x0000ea00ff0b7b82 */ /* 0x000ea20000000800 */
[----:B0-----:R-:W-:-:S06]  /*00a0*/  IMAD.WIDE.U32 R2, R5, 0x8, R2 ;  /* 0x0000000805027825 */ /* 0x001fcc00078e0002 */
[----:B-1----:R-:W3:Y:S01]  /*00b0*/  LDG.E.64.CONSTANT R2, desc[UR4][R2.64] ;  /* 0x0000000402027981 */ /* 0x002ee2000c1e9b00 */
[----:B--2---:R-:W0:Y:S02]  /*00c0*/  MUFU.RCP R4, R11 ;  /* 0x0000000b00047308 */ /* 0x004e240000001000 */
[----:B0-----:R-:W-:-:S04]  /*00d0*/  FFMA R9, R4, -R11, 1 ;  /* 0x3f80000004097423 */ /* 0x001fc8000000080b */
[----:B------:R-:W-:Y:S01]  /*00e0*/  FFMA R9, R4, R9, R4 ;  /* 0x0000000904097223 */ /* 0x000fe20000000004 */
[----:B---3--:R-:W-:-:S05]  /*00f0*/  IADD3 R6, P0, PT, R2, 0x1, RZ ;  /* 0x0000000102067810 */ /* 0x008fca0007f1e0ff */
[----:B------:R-:W-:-:S04]  /*0100*/  IMAD.X R7, RZ, RZ, R3, P0 ;  /* 0x000000ffff077224 */ /* 0x000fc800000e0603 */
[----:B------:R-:W0:Y:S08]  /*0110*/  I2F.S64 R0, R6 ;  /* 0x0000000600007312 */ /* 0x000e300000301400 */
[----:B0-----:R-:W0:Y:S01]  /*0120*/  FCHK P0, R0, R11 ;  /* 0x0000000b00007302 */ /* 0x001e220000000000 */
[----:B------:R-:W-:-:S04]  /*0130*/  FFMA R4, R0, R9, RZ ;  /* 0x0000000900047223 */ /* 0x000fc800000000ff */
[----:B------:R-:W-:-:S04]  /*0140*/  FFMA R8, R4, -R11, R0 ;  /* 0x8000000b04087223 */ /* 0x000fc80000000000 */
[----:B------:R-:W-:Y:S01]  /*0150*/  FFMA R4, R9, R8, R4 ;  /* 0x0000000809047223 */ /* 0x000fe20000000004 */
[----:B0-----:R-:W-:Y:S06]  /*0160*/  @!P0 BRA `(.L_x_61) ;  /* 0x00000000000c8947 */ /* 0x001fec0003800000 */
[----:B------:R-:W-:-:S07]  /*0170*/  MOV R2, 0x190 ;  /* 0x0000019000027802 */ /* 0x000fce0000000f00 */
[----:B------:R-:W-:Y:S05]  /*0180*/  CALL.REL.NOINC `($__internal_2_$__cuda_sm3x_div_rn_noftz_f32_slowpath) ;  /* 0x0000000000f07944 */ /* 0x000fea0003c00000 */
[----:B------:R-:W-:-:S07]  /*0190*/  IMAD.MOV.U32 R4, RZ, RZ, R0 ;  /* 0x000000ffff047224 */ /* 0x000fce00078e0000 */
.L_x_61:
[----:B------:R0:W1:Y:S01]  /*01a0*/  FRND.FLOOR R0, R4 ;  /* 0x0000000400007307 */ /* 0x0000620000205000 */
[----:B------:R-:W-:Y:S01]  /*01b0*/  IMAD.MOV.U32 R6, RZ, RZ, 0x3e800000 ;  /* 0x3e800000ff067424 */ /* 0x000fe200078e00ff */
[----:B------:R-:W2:Y:S01]  /*01c0*/  S2R R11, SR_TID.X ;  /* 0x00000000000b7919 */ /* 0x000ea20000002100 */
[----:B------:R-:W-:Y:S01]  /*01d0*/  IMAD.MOV.U32 R9, RZ, RZ, 0x3d39bf78 ;  /* 0x3d39bf78ff097424 */ /* 0x000fe200078e00ff */
[----:B0-----:R-:W0:Y:S01]  /*01e0*/  LDC R4, c[0x0][0x39c] ;  /* 0x0000e700ff047b82 */ /* 0x001e220000000800 */
[C---:B-1----:R-:W-:Y:S01]  /*01f0*/  FADD.RZ R2, R0.reuse, 1 ;  /* 0x3f80000000027421 */ /* 0x042fe2000000c000 */
[----:B------:R-:W-:-:S03]  /*0200*/  ISETP.GE.U32.AND P1, PT, R0, 0x7f800000, PT ;  /* 0x7f8000000000780c */ /* 0x000fc60003f26070 */
[----:B------:R-:W-:Y:S01]  /*0210*/  VIADD R2, R2, 0xc0c00000 ;  /* 0xc0c0000002027836 */ /* 0x000fe20000000000 */
[----:B------:R-:W-:-:S04]  /*0220*/  ISETP.GT.AND P0, PT, R0, -0x40800000, P1 ;  /* 0xbf8000000000780c */ /* 0x000fc80000f04270 */
[----:B------:R-:W-:-:S04]  /*0230*/  LOP3.LUT R7, R2, 0xff800000, RZ, 0xc0, !PT ;  /* 0xff80000002077812 */ /* 0x000fc800078ec0ff */
[----:B------:R-:W-:Y:S01]  /*0240*/  IADD3 R3, PT, PT, -R7, 0x40800000, RZ ;  /* 0x4080000007037810 */ /* 0x000fe20007ffe1ff */
[----:B------:R-:W-:Y:S01]  /*0250*/  IMAD.IADD R2, R0, 0x1, -R7 ;  /* 0x0000000100027824 */ /* 0x000fe200078e0a07 */
[----:B------:R-:W-:-:S03]  /*0260*/  I2FP.F32.S32 R7, R7 ;  /* 0x0000000700077245 */ /* 0x000fc60000201400 */
[----:B------:R-:W-:Y:S01]  /*0270*/  FFMA R3, R3, R6, -1 ;  /* 0xbf80000003037423 */ /* 0x000fe20000000006 */
[----:B0-----:R-:W-:Y:S02]  /*0280*/  IMAD R5, R5, R4, UR6 ;  /* 0x0000000605057e24 */ /* 0x001fe4000f8e0204 */
[----:B------:R-:W-:Y:S01]  /*0290*/  FMUL R7, R7, 1.1920928955078125e-07 ;  /* 0x3400000007077820 */ /* 0x000fe20000400000 */
[----:B------:R-:W-:-:S04]  /*02a0*/  FADD R6, R2, R3 ;  /* 0x0000000302067221 */ /* 0x000fc80000000000 */
[----:B------:R-:W-:-:S04]  /*02b0*/  FFMA R3, R6, -R9, 0.10546888411045074463 ;  /* 0x3dd8001206037423 */ /* 0x000fc80000000809 */
[----:B------:R-:W-:-:S04]  /*02c0*/  FFMA R3, R6, R3, -0.13229703903198242188 ;  /* 0xbe0778e006037423 */ /* 0x000fc80000000003 */
[C---:B------:R-:W-:Y:S02]  /*02d0*/  FFMA R9, R6.reuse, R3, 0.14491446316242218018 ;  /* 0x3e14647506097423 */ /* 0x040fe40000000003 */
[----:B------:R-:W2:Y:S02]  /*02e0*/  LDC.64 R2, c[0x0][0x3a0] ;  /* 0x0000e800ff027b82 */ /* 0x000ea40000000a00 */
[----:B------:R-:W-:-:S04]  /*02f0*/  FFMA R9, R6, R9, -0.16641564667224884033 ;  /* 0xbe2a68dd06097423 */ /* 0x000fc80000000009 */
[----:B------:R-:W-:-:S04]  /*0300*/  FFMA R9, R6, R9, 0.19988867640495300293 ;  /* 0x3e4caf9e06097423 */ /* 0x000fc80000000009 */
[----:B------:R-:W-:-:S04]  /*0310*/  FFMA R9, R6, R9, -0.25000196695327758789 ;  /* 0xbe80004206097423 */ /* 0x000fc80000000009 */
[----:B------:R-:W-:-:S04]  /*0320*/  FFMA R9, R6, R9, 0.33333510160446166992 ;  /* 0x3eaaaae606097423 */ /* 0x000fc80000000009 */
[----:B------:R-:W-:-:S04]  /*0330*/  FFMA R9, R6, R9, -0.5 ;  /* 0xbf00000006097423 */ /* 0x000fc80000000009 */
[----:B------:R-:W-:Y:S01]  /*0340*/  FMUL R9, R6, R9 ;  /* 0x0000000906097220 */ /* 0x000fe20000400000 */
[----:B--2---:R-:W-:-:S03]  /*0350*/  ISETP.GE.AND P2, PT, R11, R2, PT ;  /* 0x000000020b00720c */ /* 0x004fc60003f46270 */
[----:B------:R-:W-:-:S10]  /*0360*/  FFMA R6, R6, R9, R6 ;  /* 0x0000000906067223 */ /* 0x000fd40000000006 */
[----:B------:R-:W-:Y:S05]  /*0370*/  @P2 EXIT ;  /* 0x000000000000294d */ /* 0x000fea0003800000 */
[----:B------:R-:W-:Y:S02]  /*0380*/  @P1 IMAD.MOV.U32 R9, RZ, RZ, 0x7f800000 ;  /* 0x7f800000ff091424 */ /* 0x000fe400078e00ff */
[----:B------:R-:W-:Y:S01]  /*0390*/  FFMA R6, R7, 0.69314718246459960938, R6 ;  /* 0x3f31721807067823 */ /* 0x000fe20000000006 */
[C---:B------:R-:W-:Y:S01]  /*03a0*/  @P1 FSETP.NEU.AND P2, PT, R0.reuse, RZ, PT ;  /* 0x000000ff0000120b */ /* 0x040fe20003f4d000 */
[----:B------:R-:W0:Y:S01]  /*03b0*/  LDCU UR6, c[0x0][0x360] ;  /* 0x00006c00ff0677ac */ /* 0x000e220008000800 */
[----:B------:R-:W-:Y:S01]  /*03c0*/  @P0 FFMA R6, R0, R9, +INF ;  /* 0x7f80000000060423 */ /* 0x000fe20000000009 */
[----:B------:R-:W-:Y:S01]  /*03d0*/  IMAD R0, R5, R2, RZ ;  /* 0x0000000205007224 */ /* 0x000fe200078e02ff */
[----:B------:R-:W1:Y:S03]  /*03e0*/  LDCU.64 UR8, c[0x0][0x380] ;  /* 0x00007000ff0877ac */ /* 0x000e660008000a00 */
[----:B------:R-:W-:Y:S01]  /*03f0*/  @P1 FSEL R6, R6, -RZ, P2 ;  /* 0x800000ff06061208 */ /* 0x000fe20001000000 */
[----:B------:R-:W2:Y:S04]  /*0400*/  LDCU.64 UR10, c[0x0][0x390] ;  /* 0x00007200ff0a77ac */ /* 0x000ea80008000a00 */
[----:B------:R-:W-:Y:S01]  /*0410*/  FFMA R13, R6, R3, 1 ;  /* 0x3f800000060d7423 */ /* 0x000fe20000000003 */
[----:B------:R-:W-:-:S07]  /*0420*/  IMAD.MOV.U32 R3, RZ, RZ, R11 ;  /* 0x000000ffff037224 */ /* 0x000fce00078e000b */
.L_x_62:
[----:B------:R-:W-:Y:S02]  /*0430*/  IADD3 R9, P0, PT, R0, R3, RZ ;  /* 0x0000000300097210 */ /* 0x000fe40007f1e0ff */
[----:B---3--:R-:W-:-:S03]  /*0440*/  SHF.R.S32.HI R5, RZ, 0x1f, R3 ;  /* 0x0000001fff057819 */ /* 0x008fc60000011403 */
[----:B------:R-:W-:Y:S01]  /*0450*/  IMAD.SHL.U32 R8, R9, 0x2, RZ ;  /* 0x0000000209087824 */ /* 0x000fe200078e00ff */
[----:B------:R-:W-:-:S04]  /*0460*/  LEA.HI.X.SX32 R4, R0, R5, 0x1, P0 ;  /* 0x0000000500047211 */ /* 0x000fc800000f0eff */
[----:B------:R-:W-:Y:S02]  /*0470*/  SHF.L.U64.HI R9, R9, 0x1, R4 ;  /* 0x0000000109097819 */ /* 0x000fe40000010204 */
[----:B-1----:R-:W-:-:S04]  /*0480*/  IADD3 R4, P0, PT, R8, UR8, RZ ;  /* 0x0000000808047c10 */ /* 0x002fc8000ff1e0ff */
[----:B------:R-:W-:-:S05]  /*0490*/  IADD3.X R5, PT, PT, R9, UR9, RZ, P0, !PT ;  /* 0x0000000909057c10 */ /* 0x000fca00087fe4ff */
[----:B------:R-:W3:Y:S01]  /*04a0*/  LDG.E.U16.CONSTANT R4, desc[UR4][R4.64] ;  /* 0x0000000404047981 */ /* 0x000ee2000c1e9500 */
[----:B0-----:R-:W-:Y:S02]  /*04b0*/  VIADD R3, R3, UR6 ;  /* 0x0000000603037c36 */ /* 0x001fe40008000000 */
[----:B---3--:R-:W-:-:S05]  /*04c0*/  HADD2.F32 R6, -RZ, R4.H0_H0 ;  /* 0x20000004ff067230 */ /* 0x008fca0000004100 */
[----:B------:R-:W-:Y:S01]  /*04d0*/  FMUL R7, R13, R6 ;  /* 0x000000060d077220 */ /* 0x000fe20000400000 */
[----:B--2---:R-:W-:-:S04]  /*04e0*/  IADD3 R6, P0, PT, R8, UR10, RZ ;  /* 0x0000000a08067c10 */ /* 0x004fc8000ff1e0ff */
[----:B------:R-:W-:Y:S02]  /*04f0*/  F2FP.F16.F32.PACK_AB R5, RZ, R7 ;  /* 0x00000007ff05723e */ /* 0x000fe400000000ff */
[----:B------:R-:W-:Y:S02]  /*0500*/  IADD3.X R7, PT, PT, R9, UR11, RZ, P0, !PT ;  /* 0x0000000b09077c10 */ /* 0x000fe400087fe4ff */
[----:B------:R-:W-:-:S03]  /*0510*/  ISETP.GE.AND P0, PT, R3, R2, PT ;  /* 0x000000020300720c */ /* 0x000fc60003f06270 */
[----:B------:R3:W-:Y:S10]  /*0520*/  STG.E.U16 desc[UR4][R6.64], R5 ;  /* 0x0000000506007986 */ /* 0x0007f4000c101504 */
[----:B------:R-:W-:Y:S05]  /*0530*/  @!P0 BRA `(.L_x_62) ;  /* 0xfffffffc00bc8947 */ /* 0x000fea000383ffff */
[----:B------:R-:W-:Y:S05]  /*0540*/  EXIT ;  /* 0x000000000000794d */ /* 0x000fea0003800000 */
        .weak           $__internal_2_$__cuda_sm3x_div_rn_noftz_f32_slowpath
        .type           $__internal_2_$__cuda_sm3x_div_rn_noftz_f32_slowpath,@function
        .size           $__internal_2_$__cuda_sm3x_div_rn_noftz_f32_slowpath,(.L_x_163 - $__internal_2_$__cuda_sm3x_div_rn_noftz_f32_slowpath)
$__internal_2_$__cuda_sm3x_div_rn_noftz_f32_slowpath:
        /* <DEDUP_REMOVED lines=31> */
[----:B------:R-:W-:Y:S02]  /*0740*/  @P0 IMAD.MOV.U32 R9, RZ, RZ, RZ ;  /* 0x000000ffff090224 */ /* 0x000fe400078e00ff */
[----:B------:R-:W-:Y:S01]  /*0750*/  @!P0 FFMA R7, R0, 1.84467440737095516160e+19, RZ ;  /* 0x5f80000000078823 */ /* 0x000fe200000000ff */
[----:B------:R-:W-:Y:S02]  /*0760*/  @!P0 IMAD.MOV.U32 R9, RZ, RZ, -0x40 ;  /* 0xffffffc0ff098424 */ /* 0x000fe400078e00ff */
[----:B------:R-:W-:Y:S02]  /*0770*/  @!P1 FFMA R8, R3, 1.84467440737095516160e+19, RZ ;  /* 0x5f80000003089823 */ /* 0x000fe400000000ff */
[----:B------:R-:W-:-:S07]  /*0780*/  @!P1 VIADD R9, R9, 0x40 ;  /* 0x0000004009099836 */ /* 0x000fce0000000000 */
.L_x_63:
        /* <DEDUP_REMOVED lines=17> */
[----:B------:R-:W-:-:S04]  /*08a0*/  IMAD.IADD R9, R3, 0x1, R4 ;  /* 0x0000000103097824 */ /* 0x000fc800078e0204 */
[----:B------:R-:W-:-:S05]  /*08b0*/  VIADD R3, R9, 0xffffffff ;  /* 0xffffffff09037836 */ /* 0x000fca0000000000 */
        /* <DEDUP_REMOVED lines=31> */
.L_x_69:
[----:B------:R-:W-:-:S04]  /*0ab0*/  LOP3.LUT R0, R0, 0x80000000, RZ, 0xc0, !PT ;  /* 0x8000000000007812 */ /* 0x000fc800078ec0ff */
[----:B------:R-:W-:Y:S01]  /*0ac0*/  LOP3.LUT R0, R0, 0x7f800000, RZ, 0xfc, !PT ;  /* 0x7f80000000007812 */ /* 0x000fe200078efcff */
[----:B------:R-:W-:Y:S06]  /*0ad0*/  BRA `(.L_x_70) ;  /* 0x0000000000287947 */ /* 0x000fec0003800000 */
.L_x_68:
[----:B------:R-:W-:Y:S01]  /*0ae0*/  IMAD R0, R4, 0x800000, R0 ;  /* 0x0080000004007824 */ /* 0x000fe200078e0200 */
[----:B------:R-:W-:Y:S06]  /*0af0*/  BRA `(.L_x_70) ;  /* 0x0000000000207947 */ /* 0x000fec0003800000 */
.L_x_67:
[----:B------:R-:W-:-:S04]  /*0b00*/  LOP3.LUT R0, R8, 0x80000000, R7, 0x48, !PT ;  /* 0x8000000008007812 */ /* 0x000fc800078e4807 */
[----:B------:R-:W-:Y:S01]  /*0b10*/  LOP3.LUT R0, R0, 0x7f800000, RZ, 0xfc, !PT ;  /* 0x7f80000000007812 */ /* 0x000fe200078efcff */
[----:B------:R-:W-:Y:S06]  /*0b20*/  BRA `(.L_x_70) ;  /* 0x0000000000147947 */ /* 0x000fec0003800000 */
.L_x_66:
[----:B------:R-:W-:Y:S01]  /*0b30*/  LOP3.LUT R0, R8, 0x80000000, R7, 0x48, !PT ;  /* 0x8000000008007812 */ /* 0x000fe200078e4807 */
[----:B------:R-:W-:Y:S06]  /*0b40*/  BRA `(.L_x_70) ;  /* 0x00000000000c7947 */ /* 0x000fec0003800000 */
.L_x_65:
[----:B------:R-:W0:Y:S01]  /*0b50*/  MUFU.RSQ R0, -QNAN ;  /* 0xffc0000000007908 */ /* 0x000e220000001400 */
[----:B------:R-:W-:Y:S05]  /*0b60*/  BRA `(.L_x_70) ;  /* 0x0000000000047947 */ /* 0x000fea0003800000 */
.L_x_64:
[----:B------:R-:W-:-:S07]  /*0b70*/  FADD.FTZ R0, R0, R3 ;  /* 0x0000000300007221 */ /* 0x000fce0000010000 */
.L_x_70:
[----:B------:R-:W-:-:S04]  /*0b80*/  IMAD.MOV.U32 R3, RZ, RZ, 0x0 ;  /* 0x00000000ff037424 */ /* 0x000fc800078e00ff */
[----:B0-----:R-:W-:Y:S05]  /*0b90*/  RET.REL.NODEC R2 `(_ZN8pygpukit3ops2nn24irope_scale_q_f16_kernelEPK6__halfPKlPS2_iiiff) ;  /* 0xfffffff402187950 */ /* 0x001fea0003c3ffff */
.L_x_71:
        /* <DEDUP_REMOVED lines=14> */
.L_x_163:


//--------------------- .text._ZN8pygpukit3ops2nn25irope_scale_q_bf16_kernelEPK13__nv_bfloat16PKlPS2_iiiff --------------------------
	.section	.text._ZN8pygpukit3ops2nn25irope_scale_q_bf16_kernelEPK13__nv_bfloat16PKlPS2_iiiff,"ax",@progbits
	.align	128
        .global         _ZN8pygpukit3ops2nn25irope_scale_q_bf16_kernelEPK13__nv_bfloat16PKlPS2_iiiff
        .type           _ZN8pygpukit3ops2nn25irope_scale_q_bf16_kernelEPK13__nv_bfloat16PKlPS2_iiiff,@function
        .size           _ZN8pygpukit3ops2nn25irope_scale_q_bf16_kernelEPK13__nv_bfloat16PKlPS2_iiiff,(.L_x_164 - _ZN8pygpukit3ops2nn25irope_scale_q_bf16_kernelEPK13__nv_bfloat16PKlPS2_iiiff)
        .other          _ZN8pygpukit3ops2nn25irope_scale_q_bf16_kernelEPK13__nv_bfloat16PKlPS2_iiiff,@"STO_CUDA_ENTRY STV_DEFAULT"
_ZN8pygpukit3ops2nn25irope_scale_q_bf16_kernelEPK13__nv_bfloat16PKlPS2_iiiff:
.text._ZN8pygpukit3ops2nn25irope_scale_q_bf16_kernelEPK13__nv_bfloat16PKlPS2_iiiff:
        /* <DEDUP_REMOVED lines=24> */
[----:B------:R-:W-:Y:S05]  /*0180*/  CALL.REL.NOINC `($__internal_3_$__cuda_sm3x_div_rn_noftz_f32_slowpath) ;  /* 0x0000000000f07944 */ /* 0x000fea0003c00000 */
[----:B------:R-:W-:-:S07]  /*0190*/  IMAD.MOV.U32 R4, RZ, RZ, R0 ;  /* 0x000000ffff047224 */ /* 0x000fce00078e0000 */
.L_x_72:
        /* <DEDUP_REMOVED lines=41> */
.L_x_73:
        /* <DEDUP_REMOVED lines=9> */
[----:B---3--:R-:W-:-:S04]  /*04c0*/  IMAD.U32 R6, R4, 0x10000, RZ ;  /* 0x0001000004067824 */ /* 0x008fc800078e00ff */
[----:B------:R-:W-:Y:S01]  /*04d0*/  FMUL R7, R13, R6 ;  /* 0x000000060d077220 */ /* 0x000fe20000400000 */
[----:B--2---:R-:W-:-:S04]  /*04e0*/  IADD3 R6, P0, PT, R8, UR10, RZ ;  /* 0x0000000a08067c10 */ /* 0x004fc8000ff1e0ff */
[----:B------:R-:W-:Y:S02]  /*04f0*/  F2FP.BF16.F32.PACK_AB R5, RZ, R7 ;  /* 0x00000007ff05723e */ /* 0x000fe400000010ff */
[----:B------:R-:W-:Y:S02]  /*0500*/  IADD3.X R7, PT, PT, R9, UR11, RZ, P0, !PT ;  /* 0x0000000b09077c10 */ /* 0x000fe400087fe4ff */
[----:B------:R-:W-:-:S03]  /*0510*/  ISETP.GE.AND P0, PT, R3, R2, PT ;  /* 0x000000020300720c */ /* 0x000fc60003f06270 */
[----:B------:R3:W-:Y:S10]  /*0520*/  STG.E.U16 desc[UR4][R6.64], R5 ;  /* 0x0000000506007986 */ /* 0x0007f4000c101504 */
[----:B------:R-:W-:Y:S05]  /*0530*/  @!P0 BRA `(.L_x_73) ;  /* 0xfffffffc00bc8947 */ /* 0x000fea000383ffff */
[----:B------:R-:W-:Y:S05]  /*0540*/  EXIT ;  /* 0x000000000000794d */ /* 0x000fea0003800000 */
        .weak           $__internal_3_$__cuda_sm3x_div_rn_noftz_f32_slowpath
        .type           $__internal_3_$__cuda_sm3x_div_rn_noftz_f32_slowpath,@function
        .size           $__internal_3_$__cuda_sm3x_div_rn_noftz_f32_slowpath,(.L_x_164 - $__internal_3_$__cuda_sm3x_div_rn_noftz_f32_slowpath)
$__internal_3_$__cuda_sm3x_div_rn_noftz_f32_slowpath:
        /* <DEDUP_REMOVED lines=36> */
.L_x_74:
        /* <DEDUP_REMOVED lines=50> */
.L_x_80:
[----:B------:R-:W-:-:S04]  /*0ab0*/  LOP3.LUT R0, R0, 0x80000000, RZ, 0xc0, !PT ;  /* 0x8000000000007812 */ /* 0x000fc800078ec0ff */
[----:B------:R-:W-:Y:S01]  /*0ac0*/  LOP3.LUT R0, R0, 0x7f800000, RZ, 0xfc, !PT ;  /* 0x7f80000000007812 */ /* 0x000fe200078efcff */
[----:B------:R-:W-:Y:S06]  /*0ad0*/  BRA `(.L_x_81) ;  /* 0x0000000000287947 */ /* 0x000fec0003800000 */
.L_x_79:
[----:B------:R-:W-:Y:S01]  /*0ae0*/  IMAD R0, R4, 0x800000, R0 ;  /* 0x0080000004007824 */ /* 0x000fe200078e0200 */
[----:B------:R-:W-:Y:S06]  /*0af0*/  BRA `(.L_x_81) ;  /* 0x0000000000207947 */ /* 0x000fec0003800000 */
.L_x_78:
[----:B------:R-:W-:-:S04]  /*0b00*/  LOP3.LUT R0, R8, 0x80000000, R7, 0x48, !PT ;  /* 0x8000000008007812 */ /* 0x000fc800078e4807 */
[----:B------:R-:W-:Y:S01]  /*0b10*/  LOP3.LUT R0, R0, 0x7f800000, RZ, 0xfc, !PT ;  /* 0x7f80000000007812 */ /* 0x000fe200078efcff */
[----:B------:R-:W-:Y:S06]  /*0b20*/  BRA `(.L_x_81) ;  /* 0x0000000000147947 */ /* 0x000fec0003800000 */
.L_x_77:
[----:B------:R-:W-:Y:S01]  /*0b30*/  LOP3.LUT R0, R8, 0x80000000, R7, 0x48, !PT ;  /* 0x8000000008007812 */ /* 0x000fe200078e4807 */
[----:B------:R-:W-:Y:S06]  /*0b40*/  BRA `(.L_x_81) ;  /* 0x00000000000c7947 */ /* 0x000fec0003800000 */
.L_x_76:
[----:B------:R-:W0:Y:S01]  /*0b50*/  MUFU.RSQ R0, -QNAN ;  /* 0xffc0000000007908 */ /* 0x000e220000001400 */
[----:B------:R-:W-:Y:S05]  /*0b60*/  BRA `(.L_x_81) ;  /* 0x0000000000047947 */ /* 0x000fea0003800000 */
.L_x_75:
[----:B------:R-:W-:-:S07]  /*0b70*/  FADD.FTZ R0, R0, R3 ;  /* 0x0000000300007221 */ /* 0x000fce0000010000 */
.L_x_81:
[----:B------:R-:W-:-:S04]  /*0b80*/  IMAD.MOV.U32 R3, RZ, RZ, 0x0 ;  /* 0x00000000ff037424 */ /* 0x000fc800078e00ff */
[----:B0-----:R-:W-:Y:S05]  /*0b90*/  RET.REL.NODEC R2 `(_ZN8pygpukit3ops2nn25irope_scale_q_bf16_kernelEPK13__nv_bfloat16PKlPS2_iiiff) ;  /* 0xfffffff402187950 */ /* 0x001fea0003c3ffff */
.L_x_82:
        /* <DEDUP_REMOVED lines=14> */
.L_x_164:


//--------------------- .text._ZN8pygpukit3ops2nn17l2norm_f32_kernelEPKfPfmmf --------------------------
	.section	.text._ZN8pygpukit3ops2nn17l2norm_f32_kernelEPKfPfmmf,"ax",@progbits
	.align	128
        .global         _ZN8pygpukit3ops2nn17l2norm_f32_kernelEPKfPfmmf
        .type           _ZN8pygpukit3ops2nn17l2norm_f32_kernelEPKfPfmmf,@function
        .size           _ZN8pygpukit3ops2nn17l2norm_f32_kernelEPKfPfmmf,(.L_x_165 - _ZN8pygpukit3ops2nn17l2norm_f32_kernelEPKfPfmmf)
        .other          _ZN8pygpukit3ops2nn17l2norm_f32_kernelEPKfPfmmf,@"STO_CUDA_ENTRY STV_DEFAULT"
_ZN8pygpukit3ops2nn17l2norm_f32_kernelEPKfPfmmf:
.text._ZN8pygpukit3ops2nn17l2norm_f32_kernelEPKfPfmmf:
[----:B------:R-:W-:Y:S08]  /*0000*/  LDC R1, c[0x0][0x37c] ;  /* 0x0000df00ff017b82 */ /* 0x000ff00000000800 */
[----:B------:R-:W0:Y:S08]  /*0010*/  S2UR UR4, SR_CTAID.X ;  /* 0x00000000000479c3 */ /* 0x000e300000002500 */
[----:B------:R-:W0:Y:S02]  /*0020*/  LDC.64 R2, c[0x0][0x390] ;  /* 0x0000e400ff027b82 */ /* 0x000e240000000a00 */
[----:B0-----:R-:W-:-:S04]  /*0030*/  ISETP.LE.U32.AND P0, PT, R2, UR4, PT ;  /* 0x0000000402007c0c */ /* 0x001fc8000bf03070 */
[----:B------:R-:W-:-:S13]  /*0040*/  ISETP.GE.U32.AND.EX P0, PT, RZ, R3, PT, P0 ;  /* 0x00000003ff00720c */ /* 0x000fda0003f06100 */
[----:B------:R-:W-:Y:S05]  /*0050*/  @P0 EXIT ;  /* 0x000000000000094d */ /* 0x000fea0003800000 */
[----:B------:R-:W0:Y:S01]  /*0060*/  S2R R2, SR_TID.X ;  /* 0x0000000000027919 */ /* 0x000e220000002100 */
[----:B------:R-:W1:Y:S01]  /*0070*/  LDCU.64 UR14, c[0x0][0x398] ;  /* 0x00007300ff0e77ac */ /* 0x000e620008000a00 */
[----:B------:R-:W-:Y:S01]  /*0080*/  BSSY.RECONVERGENT B0, `(.L_x_83) ;  /* 0x000001b000007945 */ /* 0x000fe20003800200 */
[----:B------:R-:W-:Y:S01]  /*0090*/  IMAD.MOV.U32 R4, RZ, RZ, RZ ;  /* 0x000000ffff047224 */ /* 0x000fe200078e00ff */
[----:B------:R-:W2:Y:S01]  /*00a0*/  LDCU.64 UR8, c[0x0][0x380] ;  /* 0x00007000ff0877ac */ /* 0x000ea20008000a00 */
[----:B------:R-:W-:Y:S01]  /*00b0*/  IMAD.MOV.U32 R0, RZ, RZ, RZ ;  /* 0x000000ffff007224 */ /* 0x000fe200078e00ff */
[----:B------:R-:W3:Y:S01]  /*00c0*/  LDCU.64 UR10, c[0x0][0x358] ;  /* 0x00006b00ff0a77ac */ /* 0x000ee20008000a00 */
[----:B-1----:R-:W-:-:S04]  /*00d0*/  UIMAD.WIDE.U32 UR12, UR4, UR14, URZ ;  /* 0x0000000e040c72a5 */ /* 0x002fc8000f8e00ff */
[----:B------:R-:W-:Y:S02]  /*00e0*/  UIMAD UR7, UR4, UR15, UR13 ;  /* 0x0000000f040772a4 */ /* 0x000fe4000f8e020d */
[----:B--2---:R-:W-:-:S04]  /*00f0*/  ULEA UR5, UP0, UR12, UR8, 0x2 ;  /* 0x000000080c057291 */ /* 0x004fc8000f8010ff */
[----:B------:R-:W-:Y:S01]  /*0100*/  ULEA.HI.X UR6, UR12, UR9, UR7, 0x2, UP0 ;  /* 0x000000090c067291 */ /* 0x000fe200080f1407 */
[----:B0-----:R-:W-:-:S04]  /*0110*/  ISETP.GE.U32.AND P0, PT, R2, UR14, PT ;  /* 0x0000000e02007c0c */ /* 0x001fc8000bf06070 */
[----:B------:R-:W-:-:S13]  /*0120*/  ISETP.GE.U32.AND.EX P0, PT, RZ, UR15, PT, P0 ;  /* 0x0000000fff007c0c */ /* 0x000fda000bf06100 */
[----:B---3--:R-:W-:Y:S05]  /*0130*/  @P0 BRA `(.L_x_84) ;  /* 0x00000000003c0947 */ /* 0x008fea0003800000 */
[----:B------:R-:W0:Y:S01]  /*0140*/  LDC R8, c[0x0][0x360] ;  /* 0x0000d800ff087b82 */ /* 0x000e220000000800 */
[----:B------:R-:W-:Y:S02]  /*0150*/  IMAD.MOV.U32 R0, RZ, RZ, RZ ;  /* 0x000000ffff007224 */ /* 0x000fe400078e00ff */
[----:B------:R-:W-:Y:S02]  /*0160*/  IMAD.MOV.U32 R5, RZ, RZ, R2 ;  /* 0x000000ffff057224 */ /* 0x000fe400078e0002 */
[----:B------:R-:W-:Y:S02]  /*0170*/  IMAD.MOV.U32 R10, RZ, RZ, R4 ;  /* 0x000000ffff0a7224 */ /* 0x000fe400078e0004 */
[----:B------:R-:W-:-:S07]  /*0180*/  IMAD.MOV.U32 R3, RZ, RZ, R2 ;  /* 0x000000ffff037224 */ /* 0x000fce00078e0002 */
.L_x_85:
[----:B------:R-:W-:-:S04]  /*0190*/  LEA R6, P0, R5, UR5, 0x2 ;  /* 0x0000000505067c11 */ /* 0x000fc8000f8010ff */
[----:B------:R-:W-:-:S06]  /*01a0*/  LEA.HI.X R7, R5, UR6, R10, 0x2, P0 ;  /* 0x0000000605077c11 */ /* 0x000fcc00080f140a */
[----:B------:R-:W2:Y:S01]  /*01b0*/  LDG.E.CONSTANT R7, desc[UR10][R6.64] ;  /* 0x0000000a06077981 */ /* 0x000ea2000c1e9900 */
[----:B0-----:R-:W-:-:S04]  /*01c0*/  IMAD.IADD R5, R8, 0x1, R3 ;  /* 0x0000000108057824 */ /* 0x001fc800078e0203 */
[--C-:B------:R-:W-:Y:S01]  /*01d0*/  IMAD.MOV.U32 R3, RZ, RZ, R5.reuse ;  /* 0x000000ffff037224 */ /* 0x100fe200078e0005 */
[----:B------:R-:W-:Y:S02]  /*01e0*/  ISETP.GE.U32.AND P0, PT, R5, UR14, PT ;  /* 0x0000000e05007c0c */ /* 0x000fe4000bf06070 */
[----:B------:R-:W-:-:S04]  /*01f0*/  SHF.R.S32.HI R10, RZ, 0x1f, R5 ;  /* 0x0000001fff0a7819 */ /* 0x000fc80000011405 */
[----:B------:R-:W-:Y:S01]  /*0200*/  ISETP.GE.U32.AND.EX P0, PT, R10, UR15, PT, P0 ;  /* 0x0000000f0a007c0c */ /* 0x000fe2000bf06100 */
[----:B--2---:R-:W-:-:S12]  /*0210*/  FFMA R0, R7, R7, R0 ;  /* 0x0000000707007223 */ /* 0x004fd80000000000 */
[----:B------:R-:W-:Y:S05]  /*0220*/  @!P0 BRA `(.L_x_85) ;  /* 0xfffffffc00d88947 */ /* 0x000fea000383ffff */
.L_x_84:
[----:B------:R-:W-:Y:S05]  /*0230*/  BSYNC.RECONVERGENT B0 ;  /* 0x0000000000007941 */ /* 0x000fea0003800200 */
.L_x_83:
[----:B------:R-:W0:Y:S01]  /*0240*/  SHFL.DOWN PT, R3, R0, 0x10, 0x1f ;  /* 0x0a001f0000037f89 */ /* 0x000e2200000e0000 */
[----:B------:R-:W-:-:S13]  /*0250*/  LOP3.LUT P0, RZ, R2, 0x1f, RZ, 0xc0, !PT ;  /* 0x0000001f02ff7812 */ /* 0x000fda000780c0ff */
[----:B------:R-:W1:Y:S01]  /*0260*/  @!P0 S2R R9, SR_CgaCtaId ;  /* 0x0000000000098919 */ /* 0x000e620000008800 */
[----:B0-----:R-:W-:Y:S01]  /*0270*/  FADD R3, R3, R0 ;  /* 0x0000000003037221 */ /* 0x001fe20000000000 */
[----:B------:R-:W-:-:S04]  /*0280*/  @!P0 MOV R0, 0x400 ;  /* 0x0000040000008802 */ /* 0x000fc80000000f00 */
[----:B------:R-:W0:Y:S01]  /*0290*/  SHFL.DOWN PT, R6, R3, 0x8, 0x1f ;  /* 0x09001f0003067f89 */ /* 0x000e2200000e0000 */
[----:B-1----:R-:W-:-:S04]  /*02a0*/  @!P0 LEA R9, R9, R0, 0x18 ;  /* 0x0000000009098211 */ /* 0x002fc800078ec0ff */
[----:B------:R-:W-:Y:S01]  /*02b0*/  @!P0 LEA.HI R9, R2, R9, RZ, 0x1d ;  /* 0x0000000902098211 */ /* 0x000fe200078fe8ff */
        /* <DEDUP_REMOVED lines=17> */
[----:B------:R-:W-:-:S04]  /*03d0*/  @!P0 MOV R0, 0x400 ;  /* 0x0000040000008802 */ /* 0x000fc80000000f00 */
        /* <DEDUP_REMOVED lines=14> */
.L_x_96:
[----:B------:R-:W-:Y:S01]  /*04c0*/  ISETP.NE.AND P0, PT, R2, RZ, PT ;  /* 0x000000ff0200720c */ /* 0x000fe20003f05270 */
[----:B-1----:R-:W-:-:S12]  /*04d0*/  FADD R0, R8, R7 ;  /* 0x0000000708007221 */ /* 0x002fd80000000000 */
[----:B------:R-:W-:Y:S05]  /*04e0*/  @P0 BRA `(.L_x_86) ;  /* 0x0000000000640947 */ /* 0x000fea0003800000 */
[----:B------:R-:W1:Y:S01]  /*04f0*/  LDCU.64 UR8, c[0x0][0x398] ;  /* 0x00007300ff0877ac */ /* 0x000e620008000a00 */
[----:B------:R-:W-:Y:S01]  /*0500*/  BSSY.RECONVERGENT B0, `(.L_x_88) ;  /* 0x000000d000007945 */ /* 0x000fe20003800200 */
[----:B-1----:R-:W1:Y:S08]  /*0510*/  I2F.U64 R3, UR8 ;  /* 0x0000000800037d12 */ /* 0x002e700008301000 */
[----:B-1----:R-:W1:Y:S08]  /*0520*/  MUFU.RCP R6, R3 ;  /* 0x0000000300067308 */ /* 0x002e700000001000 */
[----:B------:R-:W2:Y:S01]  /*0530*/  FCHK P0, R0, R3 ;  /* 0x0000000300007302 */ /* 0x000ea20000000000 */
[----:B-1----:R-:W-:-:S04]  /*0540*/  FFMA R5, -R3, R6, 1 ;  /* 0x3f80000003057423 */ /* 0x002fc80000000106 */
[----:B------:R-:W-:-:S04]  /*0550*/  FFMA R5, R6, R5, R6 ;  /* 0x0000000506057223 */ /* 0x000fc80000000006 */
[----:B------:R-:W-:-:S04]  /*0560*/  FFMA R6, R0, R5, RZ ;  /* 0x0000000500067223 */ /* 0x000fc800000000ff */
[----:B------:R-:W-:-:S04]  /*0570*/  FFMA R7, -R3, R6, R0 ;  /* 0x0000000603077223 */ /* 0x000fc80000000100 */
[----:B------:R-:W-:Y:S01]  /*0580*/  FFMA R5, R5, R7, R6 ;  /* 0x0000000705057223 */ /* 0x000fe20000000006 */
[----:B--2---:R-:W-:Y:S06]  /*0590*/  @!P0 BRA `(.L_x_89) ;  /* 0x00000000000c8947 */ /* 0x004fec0003800000 */
[----:B------:R-:W-:-:S07]  /*05a0*/  MOV R6, 0x5c0 ;  /* 0x000005c000067802 */ /* 0x000fce0000000f00 */
[----:B0-----:R-:W-:Y:S05]  /*05b0*/  CALL.REL.NOINC `($__internal_4_$__cuda_sm3x_div_rn_noftz_f32_slowpath) ;  /* 0x0000000400287944 */ /* 0x001fea0003c00000 */
[----:B------:R-:W-:-:S07]  /*05c0*/  IMAD.MOV.U32 R5, RZ, RZ, R0 ;  /* 0x000000ffff057224 */ /* 0x000fce00078e0000 */
.L_x_89:
[----:B------:R-:W-:Y:S05]  /*05d0*/  BSYNC.RECONVERGENT B0 ;  /* 0x0000000000007941 */ /* 0x000fea0003800200 */
.L_x_88:
[----:B------:R-:W1:Y:S01]  /*05e0*/  LDCU UR4, c[0x0][0x3a0] ;  /* 0x00007400ff0477ac */ /* 0x000e620008000800 */
[----:B------:R-:W2:Y:S01]  /*05f0*/  S2UR UR8, SR_CgaCtaId ;  /* 0x00000000000879c3 */ /* 0x000ea20000008800 */
[----:B-1----:R-:W-:Y:S01]  /*0600*/  FADD R5, R5, UR4 ;  /* 0x0000000405057e21 */ /* 0x002fe20008000000 */
[----:B------:R-:W-:-:S04]  /*0610*/  UMOV UR4, 0x400 ;  /* 0x0000040000047882 */ /* 0x000fc80000000000 */
[----:B------:R-:W-:Y:S01]  /*0620*/  FSETP.GEU.AND P0, PT, |R5|, 1.175494350822287508e-38, PT ;  /* 0x008000000500780b */ /* 0x000fe20003f0e200 */
[----:B--2---:R-:W-:-:S12]  /*0630*/  ULEA UR4, UR8, UR4, 0x18 ;  /* 0x0000000408047291 */ /* 0x004fd8000f8ec0ff */
[----:B------:R-:W-:-:S04]  /*0640*/  @!P0 FMUL R5, R5, 16777216 ;  /* 0x4b80000005058820 */ /* 0x000fc80000400000 */
[----:B------:R-:W1:Y:S02]  /*0650*/  MUFU.RSQ R0, R5 ;  /* 0x0000000500007308 */ /* 0x000e640000001400 */
[----:B-1----:R-:W-:-:S05]  /*0660*/  @!P0 FMUL R0, R0, 4096 ;  /* 0x4580000000008820 */ /* 0x002fca0000400000 */
[----:B------:R1:W-:Y:S02]  /*0670*/  STS [UR4+0x80], R0 ;  /* 0x00008000ff007988 */ /* 0x0003e40008000804 */
.L_x_86:
[----:B------:R-:W2:Y:S01]  /*0680*/  LDC.64 R10, c[0x0][0x398] ;  /* 0x0000e600ff0a7b82 */ /* 0x000ea20000000a00 */
[----:B------:R-:W-:Y:S07]  /*0690*/  WARPSYNC.ALL ;  /* 0x0000000000007948 */ /* 0x000fee0003800000 */
[----:B------:R-:W-:Y:S01]  /*06a0*/  BAR.SYNC.DEFER_BLOCKING 0x0 ;  /* 0x0000000000007b1d */ /* 0x000fe20000010000 */
[----:B--2---:R-:W-:-:S04]  /*06b0*/  ISETP.GE.U32.AND P0, PT, R2, R10, PT ;  /* 0x0000000a0200720c */ /* 0x004fc80003f06070 */
[----:B------:R-:W-:-:S13]  /*06c0*/  ISETP.GE.U32.AND.EX P0, PT, R4, R11, PT, P0 ;  /* 0x0000000b0400720c */ /* 0x000fda0003f06100 */
[----:B------:R-:W-:Y:S05]  /*06d0*/  @P0 EXIT ;  /* 0x000000000000094d */ /* 0x000fea0003800000 */
[----:B------:R-:W2:Y:S01]  /*06e0*/  S2UR UR8, SR_CgaCtaId ;  /* 0x00000000000879c3 */ /* 0x000ea20000008800 */
[----:B------:R-:W-:Y:S02]  /*06f0*/  UMOV UR4, 0x400 ;  /* 0x0000040000047882 */ /* 0x000fe40000000000 */
[----:B--2---:R-:W-:Y:S01]  /*0700*/  ULEA UR4, UR8, UR4, 0x18 ;  /* 0x0000000408047291 */ /* 0x004fe2000f8ec0ff */
[----:B------:R-:W2:Y:S08]  /*0710*/  LDCU.64 UR8, c[0x0][0x388] ;  /* 0x00007100ff0877ac */ /* 0x000eb00008000a00 */
[----:B-1----:R-:W1:Y:S02]  /*0720*/  LDS R0, [UR4+0x80] ;  /* 0x00008004ff007984 */ /* 0x002e640008000800 */
[----:B------:R-:W3:Y:S02]  /*0730*/  LDCU UR4, c[0x0][0x360] ;  /* 0x00006c00ff0477ac */ /* 0x000ee40008000800 */
.L_x_90:
[----:B------:R-:W-:-:S04]  /*0740*/  LEA R6, P0, R2, UR5, 0x2 ;  /* 0x0000000502067c11 */ /* 0x000fc8000f8010ff */
[----:B------:R-:W-:-:S06]  /*0750*/  LEA.HI.X R7, R2, UR6, R4, 0x2, P0 ;  /* 0x0000000602077c11 */ /* 0x000fcc00080f1404 */
[----:B------:R-:W1:Y:S01]  /*0760*/  LDG.E.CONSTANT R7, desc[UR10][R6.64] ;  /* 0x0000000a06077981 */ /* 0x000e62000c1e9900 */
[C---:B----4-:R-:W-:Y:S02]  /*0770*/  IADD3 R3, P0, PT, R2.reuse, UR12, RZ ;  /* 0x0000000c02037c10 */ /* 0x050fe4000ff1e0ff */
[----:B---3--:R-:W-:Y:S02]  /*0780*/  IADD3 R2, PT, PT, R2, UR4, RZ ;  /* 0x0000000402027c10 */ /* 0x008fe4000fffe0ff */
[----:B------:R-:W-:Y:S02]  /*0790*/  IADD3.X R4, PT, PT, R4, UR7, RZ, P0, !PT ;  /* 0x0000000704047c10 */ /* 0x000fe400087fe4ff */
[----:B0-2---:R-:W-:-:S04]  /*07a0*/  LEA R8, P0, R3, UR8, 0x2 ;  /* 0x0000000803087c11 */ /* 0x005fc8000f8010ff */
[----:B------:R-:W-:Y:S02]  /*07b0*/  LEA.HI.X R9, R3, UR9, R4, 0x2, P0 ;  /* 0x0000000903097c11 */ /* 0x000fe400080f1404 */
[----:B------:R-:W-:Y:S02]  /*07c0*/  ISETP.GE.U32.AND P0, PT, R2, R10, PT ;  /* 0x0000000a0200720c */ /* 0x000fe40003f06070 */
[----:B------:R-:W-:-:S04]  /*07d0*/  SHF.R.S32.HI R4, RZ, 0x1f, R2 ;  /* 0x0000001fff047819 */ /* 0x000fc80000011402 */
[----:B------:R-:W-:Y:S01]  /*07e0*/  ISETP.GE.U32.AND.EX P0, PT, R4, R11, PT, P0 ;  /* 0x0000000b0400720c */ /* 0x000fe20003f06100 */
[----:B-1----:R-:W-:-:S05]  /*07f0*/  FMUL R3, R0, R7 ;  /* 0x0000000700037220 */ /* 0x002fca0000400000 */
[----:B------:R4:W-:Y:S07]  /*0800*/  STG.E desc[UR10][R8.64], R3 ;  /* 0x0000000308007986 */ /* 0x0009ee000c10190a */
[----:B------:R-:W-:Y:S05]  /*0810*/  @!P0 BRA `(.L_x_90) ;  /* 0xfffffffc00c88947 */ /* 0x000fea000383ffff */
[----:B------:R-:W-:Y:S05]  /*0820*/  EXIT ;  /* 0x000000000000794d */ /* 0x000fea0003800000 */
.L_x_87:
[----:B------:R-:W-:Y:S02]  /*0830*/  IMAD.MOV.U32 R10, RZ, RZ, 0x10 ;  /* 0x00000010ff0a7424 */ /* 0x000fe400078e00ff */
[----:B------:R-:W-:Y:S02]  /*0840*/  IMAD.MOV.U32 R11, RZ, RZ, 0x1f ;  /* 0x0000001fff0b7424 */ /* 0x000fe400078e00ff */
[----:B------:R-:W-:-:S07]  /*0850*/  IMAD.MOV.U32 R9, RZ, RZ, -0x1 ;  /* 0xffffffffff097424 */ /* 0x000fce00078e00ff */
[----:B01----:R-:W-:Y:S05]  /*0860*/  WARPSYNC.COLLECTIVE R9, `(.L_x_91) ;  /* 0x0000000009087348 */ /* 0x003fea0003c00000 */
[----:B-1----:R1:W2:Y:S02]  /*0870*/  SHFL.DOWN P0, R7, R0, R10, R11 ;  /* 0x0800000a00077389 */ /* 0x0022a4000000000b */
[----:B012---:R-:W-:Y:S05]  /*0880*/  ENDCOLLECTIVE ;  /* 0x000000000000791b */ /* 0x007fea0003800000 */
.L_x_91:
[----:B------:R-:W-:Y:S02]  /*0890*/  IMAD.MOV.U32 R10, RZ, RZ, 0x8 ;  /* 0x00000008ff0a7424 */ /* 0x000fe400078e00ff */
[----:B------:R-:W-:-:S04]  /*08a0*/  IMAD.MOV.U32 R3, RZ, RZ, R7 ;  /* 0x000000ffff037224 */ /* 0x000fc800078e0007 */
[----:B------:R-:W-:-:S04]  /*08b0*/  FADD R3, R3, R0 ;  /* 0x0000000003037221 */ /* 0x000fc80000000000 */
[----:B------:R-:W-:-:S07]  /*08c0*/  IMAD.MOV.U32 R0, RZ, RZ, R3 ;  /* 0x000000ffff007224 */ /* 0x000fce00078e0003 */
[----:B------:R-:W-:Y:S05]  /*08d0*/  WARPSYNC.COLLECTIVE R9, `(.L_x_92) ;  /* 0x0000000009087348 */ /* 0x000fea0003c00000 */
[----:B------:R0:W1:Y:S02]  /*08e0*/  SHFL.DOWN P0, R7, R0, R10, R11 ;  /* 0x0800000a00077389 */ /* 0x000064000000000b */
[----:B01----:R-:W-:Y:S05]  /*08f0*/  ENDCOLLECTIVE ;  /* 0x000000000000791b */ /* 0x003fea0003800000 */
.L_x_92:
[----:B------:R-:W-:Y:S02]  /*0900*/  HFMA2 R10, -RZ, RZ, 0, 2.384185791015625e-07 ;  /* 0x00000004ff0a7431 */ /* 0x000fe400000001ff */
[----:B------:R-:W-:-:S04]  /*0910*/  IMAD.MOV.U32 R6, RZ, RZ, R7 ;  /* 0x000000ffff067224 */ /* 0x000fc800078e0007 */
[----:B------:R-:W-:-:S04]  /*0920*/  FADD R6, R3, R6 ;  /* 0x0000000603067221 */ /* 0x000fc80000000000 */
[----:B------:R-:W-:-:S07]  /*0930*/  IMAD.MOV.U32 R0, RZ, RZ, R6 ;  /* 0x000000ffff007224 */ /* 0x000fce00078e0006 */
[----:B------:R-:W-:Y:S05]  /*0940*/  WARPSYNC.COLLECTIVE R9, `(.L_x_93) ;  /* 0x0000000009087348 */ /* 0x000fea0003c00000 */
[----:B------:R0:W1:Y:S02]  /*0950*/  SHFL.DOWN P0, R7, R0, R10, R11 ;  /* 0x0800000a00077389 */ /* 0x000064000000000b */
[----:B01----:R-:W-:Y:S05]  /*0960*/  ENDCOLLECTIVE ;  /* 0x000000000000791b */ /* 0x003fea0003800000 */
.L_x_93:
[----:B------:R-:W-:Y:S02]  /*0970*/  IMAD.MOV.U32 R10, RZ, RZ, 0x2 ;  /* 0x00000002ff0a7424 */ /* 0x000fe400078e00ff */
[----:B------:R-:W-:-:S04]  /*0980*/  IMAD.MOV.U32 R5, RZ, RZ, R7 ;  /* 0x000000ffff057224 */ /* 0x000fc800078e0007 */
[----:B------:R-:W-:-:S04]  /*0990*/  FADD R5, R6, R5 ;  /* 0x0000000506057221 */ /* 0x000fc80000000000 */
[----:B------:R-:W-:-:S07]  /*09a0*/  IMAD.MOV.U32 R0, RZ, RZ, R5 ;  /* 0x000000ffff007224 */ /* 0x000fce00078e0005 */
[----:B------:R-:W-:Y:S05]  /*09b0*/  WARPSYNC.COLLECTIVE R9, `(.L_x_94) ;  /* 0x0000000009087348 */ /* 0x000fea0003c00000 */
[----:B------:R0:W1:Y:S02]  /*09c0*/  SHFL.DOWN P0, R7, R0, R10, R11 ;  /* 0x0800000a00077389 */ /* 0x000064000000000b */
[----:B01----:R-:W-:Y:S05]  /*09d0*/  ENDCOLLECTIVE ;  /* 0x000000000000791b */ /* 0x003fea0003800000 */
.L_x_94:
[----:B------:R-:W-:Y:S02]  /*09e0*/  IMAD.MOV.U32 R10, RZ, RZ, 0x1 ;  /* 0x00000001ff0a7424 */ /* 0x000fe400078e00ff */
[----:B------:R-:W-:-:S04]  /*09f0*/  IMAD.MOV.U32 R8, RZ, RZ, R7 ;  /* 0x000000ffff087224 */ /* 0x000fc800078e0007 */
[----:B------:R-:W-:-:S04]  /*0a00*/  FADD R8, R5, R8 ;  /* 0x0000000805087221 */ /* 0x000fc80000000000 */
[----:B------:R-:W-:-:S07]  /*0a10*/  IMAD.MOV.U32 R0, RZ, RZ, R8 ;  /* 0x000000ffff007224 */ /* 0x000fce00078e0008 */
[----:B------:R-:W-:Y:S05]  /*0a20*/  WARPSYNC.COLLECTIVE R9, `(.L_x_95) ;  /* 0x0000000009087348 */ /* 0x000fea0003c00000 */
[----:B------:R0:W1:Y:S02]  /*0a30*/  SHFL.DOWN P0, R7, R0, R10, R11 ;  /* 0x0800000a00077389 */ /* 0x000064000000000b */
[----:B01----:R-:W-:Y:S05]  /*0a40*/  ENDCOLLECTIVE ;  /* 0x000000000000791b */ /* 0x003fea0003800000 */
.L_x_95:
[----:B------:R-:W-:Y:S05]  /*0a50*/  BRA `(.L_x_96) ;  /* 0xfffffff800987947 */ /* 0x000fea000383ffff */
        .weak           $__internal_4_$__cuda_sm3x_div_rn_noftz_f32_slowpath
        .type           $__internal_4_$__cuda_sm3x_div_rn_noftz_f32_slowpath,@function
        .size           $__internal_4_$__cuda_sm3x_div_rn_noftz_f32_slowpath,(.L_x_165 - $__internal_4_$__cuda_sm3x_div_rn_noftz_f32_slowpath)
$__internal_4_$__cuda_sm3x_div_rn_noftz_f32_slowpath:
[--C-:B------:R-:W-:Y:S01]  /*0a60*/  SHF.R.U32.HI R7, RZ, 0x17, R3.reuse ;  /* 0x00000017ff077819 */ /* 0x100fe20000011603 */
[----:B------:R-:W-:Y:S01]  /*0a70*/  BSSY.RECONVERGENT B1, `(.L_x_97) ;  /* 0x0000064000017945 */ /* 0x000fe20003800200 */
[----:B------:R-:W-:Y:S01]  /*0a80*/  SHF.R.U32.HI R5, RZ, 0x17, R0 ;  /* 0x00000017ff057819 */ /* 0x000fe20000011600 */
[----:B------:R-:W-:Y:S01]  /*0a90*/  IMAD.MOV.U32 R9, RZ, RZ, R3 ;  /* 0x000000ffff097224 */ /* 0x000fe200078e0003 */
[----:B------:R-:W-:Y:S02]  /*0aa0*/  LOP3.LUT R7, R7, 0xff, RZ, 0xc0, !PT ;  /* 0x000000ff07077812 */ /* 0x000fe400078ec0ff */
[----:B------:R-:W-:Y:S02]  /*0ab0*/  LOP3.LUT R12, R5, 0xff, RZ, 0xc0, !PT ;  /* 0x000000ff050c7812 */ /* 0x000fe400078ec0ff */
[----:B------:R-:W-:Y:S01]  /*0ac0*/  MOV R8, R0 ;  /* 0x0000000000087202 */ /* 0x000fe20000000f00 */
[----:B------:R-:W-:Y:S02]  /*0ad0*/  VIADD R10, R7, 0xffffffff ;  /* 0xffffffff070a7836 */ /* 0x000fe40000000000 */
[----:B------:R-:W-:-:S03]  /*0ae0*/  VIADD R11, R12, 0xffffffff ;  /* 0xffffffff0c0b7836 */ /* 0x000fc60000000000 */
[----:B------:R-:W-:-:S04]  /*0af0*/  ISETP.GT.U32.AND P0, PT, R10, 0xfd, PT ;  /* 0x000000fd0a00780c */ /* 0x000fc80003f04070 */
[----:B------:R-:W-:-:S13]  /*0b00*/  ISETP.GT.U32.OR P0, PT, R11, 0xfd, P0 ;  /* 0x000000fd0b00780c */ /* 0x000fda0000704470 */
[----:B------:R-:W-:Y:S01]  /*0b10*/  @!P0 IMAD.MOV.U32 R5, RZ, RZ, RZ ;  /* 0x000000ffff058224 */ /* 0x000fe200078e00ff */
[----:B------:R-:W-:Y:S06]  /*0b20*/  @!P0 BRA `(.L_x_98) ;  /* 0x00000000005c8947 */ /* 0x000fec0003800000 */
        /* <DEDUP_REMOVED lines=23> */
.L_x_98:
[----:B------:R-:W-:Y:S01]  /*0ca0*/  LEA R0, R7, 0xc0800000, 0x17 ;  /* 0xc080000007007811 */ /* 0x000fe200078eb8ff */
[----:B------:R-:W-:Y:S01]  /*0cb0*/  VIADD R3, R12, 0xffffff81 ;  /* 0xffffff810c037836 */ /* 0x000fe20000000000 */
[----:B------:R-:W-:Y:S03]  /*0cc0*/  BSSY.RECONVERGENT B2, `(.L_x_103) ;  /* 0x0000035000027945 */ /* 0x000fe60003800200 */
[----:B------:R-:W-:Y:S02]  /*0cd0*/  IMAD.IADD R9, R9, 0x1, -R0 ;  /* 0x0000000109097824 */ /* 0x000fe400078e0a00 */
[----:B------:R-:W-:Y:S02]  /*0ce0*/  IMAD R0, R3, -0x800000, R8 ;  /* 0xff80000003007824 */ /* 0x000fe400078e0208 */
[----:B------:R-:W0:Y:S01]  /*0cf0*/  MUFU.RCP R10, R9 ;  /* 0x00000009000a7308 */ /* 0x000e220000001000 */
[----:B------:R-:W-:-:S04]  /*0d00*/  FADD.FTZ R11, -R9, -RZ ;  /* 0x800000ff090b7221 */ /* 0x000fc80000010100 */
[----:B0-----:R-:W-:-:S04]  /*0d10*/  FFMA R13, R10, R11, 1 ;  /* 0x3f8000000a0d7423 */ /* 0x001fc8000000000b */
[----:B------:R-:W-:-:S04]  /*0d20*/  FFMA R15, R10, R13, R10 ;  /* 0x0000000d0a0f7223 */ /* 0x000fc8000000000a */
[----:B------:R-:W-:-:S04]  /*0d30*/  FFMA R8, R0, R15, RZ ;  /* 0x0000000f00087223 */ /* 0x000fc800000000ff */
[----:B------:R-:W-:-:S04]  /*0d40*/  FFMA R13, R11, R8, R0 ;  /* 0x000000080b0d7223 */ /* 0x000fc80000000000 */
[----:B------:R-:W-:Y:S01]  /*0d50*/  FFMA R10, R15, R13, R8 ;  /* 0x0000000d0f0a7223 */ /* 0x000fe20000000008 */
[----:B------:R-:W-:-:S03]  /*0d60*/  IADD3 R8, PT, PT, R3, 0x7f, -R7 ;  /* 0x0000007f03087810 */ /* 0x000fc60007ffe807 */
[----:B------:R-:W-:Y:S02]  /*0d70*/  FFMA R11, R11, R10, R0 ;  /* 0x0000000a0b0b7223 */ /* 0x000fe40000000000 */
[----:B------:R-:W-:Y:S02]  /*0d80*/  IMAD.IADD R8, R8, 0x1, R5 ;  /* 0x0000000108087824 */ /* 0x000fe400078e0205 */
[----:B------:R-:W-:-:S05]  /*0d90*/  FFMA R0, R15, R11, R10 ;  /* 0x0000000b0f007223 */ /* 0x000fca000000000a */
[----:B------:R-:W-:-:S04]  /*0da0*/  SHF.R.U32.HI R3, RZ, 0x17, R0 ;  /* 0x00000017ff037819 */ /* 0x000fc80000011600 */
[----:B------:R-:W-:-:S04]  /*0db0*/  LOP3.LUT R3, R3, 0xff, RZ, 0xc0, !PT ;  /* 0x000000ff03037812 */ /* 0x000fc800078ec0ff */
[----:B------:R-:W-:-:S05]  /*0dc0*/  IADD3 R7, PT, PT, R3, R8, RZ ;  /* 0x0000000803077210 */ /* 0x000fca0007ffe0ff */
        /* <DEDUP_REMOVED lines=11> */
[-CC-:B------:R-:W-:Y:S01]  /*0e80*/  FFMA.RM R8, R15, R11.reuse, R10.reuse ;  /* 0x0000000b0f087223 */ /* 0x180fe2000000400a */
        /* <DEDUP_REMOVED lines=20> */
.L_x_105:
[----:B------:R-:W-:-:S04]  /*0fd0*/  LOP3.LUT R0, R0, 0x80000000, RZ, 0xc0, !PT ;  /* 0x8000000000007812 */ /* 0x000fc800078ec0ff */
[----:B------:R-:W-:Y:S01]  /*0fe0*/  LOP3.LUT R0, R0, 0x7f800000, RZ, 0xfc, !PT ;  /* 0x7f80000000007812 */ /* 0x000fe200078efcff */
[----:B------:R-:W-:Y:S06]  /*0ff0*/  BRA `(.L_x_106) ;  /* 0x0000000000047947 */ /* 0x000fec0003800000 */
.L_x_104:
[----:B------:R-:W-:-:S07]  /*1000*/  IMAD R0, R8, 0x800000, R0 ;  /* 0x0080000008007824 */ /* 0x000fce00078e0200 */
.L_x_106:
[----:B------:R-:W-:Y:S05]  /*1010*/  BSYNC.RECONVERGENT B2 ;  /* 0x0000000000027941 */ /* 0x000fea0003800200 */
.L_x_103:
[----:B------:R-:W-:Y:S05]  /*1020*/  BRA `(.L_x_107) ;  /* 0x0000000000207947 */ /* 0x000fea0003800000 */
.L_x_102:
[----:B------:R-:W-:-:S04]  /*1030*/  LOP3.LUT R0, R9, 0x80000000, R8, 0x48, !PT ;  /* 0x8000000009007812 */ /* 0x000fc800078e4808 */
[----:B------:R-:W-:Y:S01]  /*1040*/  LOP3.LUT R0, R0, 0x7f800000, RZ, 0xfc, !PT ;  /* 0x7f80000000007812 */ /* 0x000fe200078efcff */
[----:B------:R-:W-:Y:S06]  /*1050*/  BRA `(.L_x_107) ;  /* 0x0000000000147947 */ /* 0x000fec0003800000 */
.L_x_101:
[----:B------:R-:W-:Y:S01]  /*1060*/  LOP3.LUT R0, R9, 0x80000000, R8, 0x48, !PT ;  /* 0x8000000009007812 */ /* 0x000fe200078e4808 */
[----:B------:R-:W-:Y:S06]  /*1070*/  BRA `(.L_x_107) ;  /* 0x00000000000c7947 */ /* 0x000fec0003800000 */
.L_x_100:
[----:B------:R-:W0:Y:S01]  /*1080*/  MUFU.RSQ R0, -QNAN ;  /* 0xffc0000000007908 */ /* 0x000e220000001400 */
[----:B------:R-:W-:Y:S05]  /*1090*/  BRA `(.L_x_107) ;  /* 0x0000000000047947 */ /* 0x000fea0003800000 */
.L_x_99:
[----:B------:R-:W-:-:S07]  /*10a0*/  FADD.FTZ R0, R0, R3 ;  /* 0x0000000300007221 */ /* 0x000fce0000010000 */
.L_x_107:
[----:B------:R-:W-:Y:S05]  /*10b0*/  BSYNC.RECONVERGENT B1 ;  /* 0x0000000000017941 */ /* 0x000fea0003800200 */
.L_x_97:
[----:B------:R-:W-:-:S04]  /*10c0*/  IMAD.MOV.U32 R7, RZ, RZ, 0x0 ;  /* 0x00000000ff077424 */ /* 0x000fc800078e00ff */
[----:B0-----:R-:W-:Y:S05]  /*10d0*/  RET.REL.NODEC R6 `(_ZN8pygpukit3ops2nn17l2norm_f32_kernelEPKfPfmmf) ;  /* 0xffffffec06c87950 */ /* 0x001fea0003c3ffff */
.L_x_108:
        /* <DEDUP_REMOVED lines=10> */
.L_x_165:


//--------------------- .text._ZN8pygpukit3ops2nn17l2norm_f16_kernelEPK6__halfPS2_mmf --------------------------
	.section	.text._ZN8pygpukit3ops2nn17l2norm_f16_kernelEPK6__halfPS2_mmf,"ax",@progbits
	.align	128
        .global         _ZN8pygpukit3ops2nn17l2norm_f16_kernelEPK6__halfPS2_mmf
        .type           _ZN8pygpukit3ops2nn17l2norm_f16_kernelEPK6__halfPS2_mmf,@function
        .size           _ZN8pygpukit3ops2nn17l2norm_f16_kernelEPK6__halfPS2_mmf,(.L_x_166 - _ZN8pygpukit3ops2nn17l2norm_f16_kernelEPK6__halfPS2_mmf)
        .other          _ZN8pygpukit3ops2nn17l2norm_f16_kernelEPK6__halfPS2_mmf,@"STO_CUDA_ENTRY STV_DEFAULT"
_ZN8pygpukit3ops2nn17l2norm_f16_kernelEPK6__halfPS2_mmf:
.text._ZN8pygpukit3ops2nn17l2norm_f16_kernelEPK6__halfPS2_mmf:
        /* <DEDUP_REMOVED lines=25> */
.L_x_111:
[----:B------:R-:W-:-:S04]  /*0190*/  LEA R6, P0, R9, UR5, 0x1 ;  /* 0x0000000509067c11 */ /* 0x000fc8000f8008ff */
[----:B------:R-:W-:-:S05]  /*01a0*/  LEA.HI.X R7, R9, UR6, R10, 0x1, P0 ;  /* 0x0000000609077c11 */ /* 0x000fca00080f0c0a */
[----:B------:R-:W2:Y:S01]  /*01b0*/  LDG.E.U16.CONSTANT R6, desc[UR10][R6.64] ;  /* 0x0000000a06067981 */ /* 0x000ea2000c1e9500 */
[----:B0-----:R-:W-:-:S04]  /*01c0*/  IMAD.IADD R9, R8, 0x1, R3 ;  /* 0x0000000108097824 */ /* 0x001fc800078e0203 */
[--C-:B------:R-:W-:Y:S01]  /*01d0*/  IMAD.MOV.U32 R3, RZ, RZ, R9.reuse ;  /* 0x000000ffff037224 */ /* 0x100fe200078e0009 */
[----:B------:R-:W-:Y:S02]  /*01e0*/  ISETP.GE.U32.AND P0, PT, R9, UR14, PT ;  /* 0x0000000e09007c0c */ /* 0x000fe4000bf06070 */
[----:B------:R-:W-:-:S04]  /*01f0*/  SHF.R.S32.HI R10, RZ, 0x1f, R9 ;  /* 0x0000001fff0a7819 */ /* 0x000fc80000011409 */
[----:B------:R-:W-:Y:S01]  /*0200*/  ISETP.GE.U32.AND.EX P0, PT, R10, UR15, PT, P0 ;  /* 0x0000000f0a007c0c */ /* 0x000fe2000bf06100 */
[----:B--2---:R-:W-:-:S05]  /*0210*/  HADD2.F32 R5, -RZ, R6.H0_H0 ;  /* 0x20000006ff057230 */ /* 0x004fca0000004100 */
[----:B------:R-:W-:-:S07]  /*0220*/  FFMA R0, R5, R5, R0 ;  /* 0x0000000505007223 */ /* 0x000fce0000000000 */
[----:B------:R-:W-:Y:S05]  /*0230*/  @!P0 BRA `(.L_x_111) ;  /* 0xfffffffc00d48947 */ /* 0x000fea000383ffff */
.L_x_110:
[----:B------:R-:W-:Y:S05]  /*0240*/  BSYNC.RECONVERGENT B0 ;  /* 0x0000000000007941 */ /* 0x000fea0003800200 */
.L_x_109:
        /* <DEDUP_REMOVED lines=40> */
.L_x_122:
        /* <DEDUP_REMOVED lines=15> */
[----:B0-----:R-:W-:Y:S05]  /*05c0*/  CALL.REL.NOINC `($__internal_5_$__cuda_sm3x_div_rn_noftz_f32_slowpath) ;  /* 0x0000000400307944 */ /* 0x001fea0003c00000 */
[----:B------:R-:W-:-:S07]  /*05d0*/  IMAD.MOV.U32 R5, RZ, RZ, R0 ;  /* 0x000000ffff057224 */ /* 0x000fce00078e0000 */
.L_x_115:
[----:B------:R-:W-:Y:S05]  /*05e0*/  BSYNC.RECONVERGENT B0 ;  /* 0x0000000000007941 */ /* 0x000fea0003800200 */
.L_x_114:
        /* <DEDUP_REMOVED lines=10> */
.L_x_112:
        /* <DEDUP_REMOVED lines=12> */
.L_x_116:
[----:B------:R-:W-:-:S04]  /*0750*/  LEA R6, P0, R2, UR5, 0x1 ;  /* 0x0000000502067c11 */ /* 0x000fc8000f8008ff */
[----:B------:R-:W-:-:S05]  /*0760*/  LEA.HI.X R7, R2, UR6, R4, 0x1, P0 ;  /* 0x0000000602077c11 */ /* 0x000fca00080f0c04 */
[----:B----4-:R-:W4:Y:S01]  /*0770*/  LDG.E.U16.CONSTANT R6, desc[UR10][R6.64] ;  /* 0x0000000a06067981 */ /* 0x010f22000c1e9500 */
[C---:B------:R-:W-:Y:S02]  /*0780*/  IADD3 R5, P0, PT, R2.reuse, UR12, RZ ;  /* 0x0000000c02057c10 */ /* 0x040fe4000ff1e0ff */
[----:B---3--:R-:W-:Y:S02]  /*0790*/  IADD3 R2, PT, PT, R2, UR4, RZ ;  /* 0x0000000402027c10 */ /* 0x008fe4000fffe0ff */
[----:B------:R-:W-:Y:S02]  /*07a0*/  IADD3.X R4, PT, PT, R4, UR7, RZ, P0, !PT ;  /* 0x0000000704047c10 */ /* 0x000fe400087fe4ff */
[----:B0-2---:R-:W-:-:S04]  /*07b0*/  LEA R8, P0, R5, UR8, 0x1 ;  /* 0x0000000805087c11 */ /* 0x005fc8000f8008ff */
[----:B------:R-:W-:Y:S02]  /*07c0*/  LEA.HI.X R9, R5, UR9, R4, 0x1, P0 ;  /* 0x0000000905097c11 */ /* 0x000fe400080f0c04 */
[----:B------:R-:W-:Y:S02]  /*07d0*/  ISETP.GE.U32.AND P0, PT, R2, R10, PT ;  /* 0x0000000a0200720c */ /* 0x000fe40003f06070 */
[----:B------:R-:W-:-:S04]  /*07e0*/  SHF.R.S32.HI R4, RZ, 0x1f, R2 ;  /* 0x0000001fff047819 */ /* 0x000fc80000011402 */
[----:B------:R-:W-:Y:S01]  /*07f0*/  ISETP.GE.U32.AND.EX P0, PT, R4, R11, PT, P0 ;  /* 0x0000000b0400720c */ /* 0x000fe20003f06100 */
[----:B----4-:R-:W-:-:S05]  /*0800*/  HADD2.F32 R3, -RZ, R6.H0_H0 ;  /* 0x20000006ff037230 */ /* 0x010fca0000004100 */
[----:B-1----:R-:W-:-:S05]  /*0810*/  FMUL R3, R0, R3 ;  /* 0x0000000300037220 */ /* 0x002fca0000400000 */
[----:B------:R-:W-:-:S05]  /*0820*/  F2FP.F16.F32.PACK_AB R3, RZ, R3 ;  /* 0x00000003ff03723e */ /* 0x000fca00000000ff */
[----:B------:R4:W-:Y:S01]  /*0830*/  STG.E.U16 desc[UR10][R8.64], R3 ;  /* 0x0000000308007986 */ /* 0x0009e2000c10150a */
[----:B------:R-:W-:Y:S05]  /*0840*/  @!P0 BRA `(.L_x_116) ;  /* 0xfffffffc00c08947 */ /* 0x000fea000383ffff */
[----:B------:R-:W-:Y:S05]  /*0850*/  EXIT ;  /* 0x000000000000794d */ /* 0x000fea0003800000 */
.L_x_113:
[----:B------:R-:W-:Y:S02]  /*0860*/  IMAD.MOV.U32 R10, RZ, RZ, 0x10 ;  /* 0x00000010ff0a7424 */ /* 0x000fe400078e00ff */
[----:B------:R-:W-:Y:S02]  /*0870*/  IMAD.MOV.U32 R11, RZ, RZ, 0x1f ;  /* 0x0000001fff0b7424 */ /* 0x000fe400078e00ff */
[----:B------:R-:W-:-:S07]  /*0880*/  IMAD.MOV.U32 R9, RZ, RZ, -0x1 ;  /* 0xffffffffff097424 */ /* 0x000fce00078e00ff */
[----:B01----:R-:W-:Y:S05]  /*0890*/  WARPSYNC.COLLECTIVE R9, `(.L_x_117) ;  /* 0x0000000009087348 */ /* 0x003fea0003c00000 */
[----:B-1----:R1:W2:Y:S02]  /*08a0*/  SHFL.DOWN P0, R7, R0, R10, R11 ;  /* 0x0800000a00077389 */ /* 0x0022a4000000000b */
[----:B012---:R-:W-:Y:S05]  /*08b0*/  ENDCOLLECTIVE ;  /* 0x000000000000791b */ /* 0x007fea0003800000 */
.L_x_117:
[----:B------:R-:W-:Y:S02]  /*08c0*/  IMAD.MOV.U32 R10, RZ, RZ, 0x8 ;  /* 0x00000008ff0a7424 */ /* 0x000fe400078e00ff */
[----:B------:R-:W-:-:S04]  /*08d0*/  IMAD.MOV.U32 R3, RZ, RZ, R7 ;  /* 0x000000ffff037224 */ /* 0x000fc800078e0007 */
[----:B------:R-:W-:-:S04]  /*08e0*/  FADD R3, R3, R0 ;  /* 0x0000000003037221 */ /* 0x000fc80000000000 */
[----:B------:R-:W-:-:S07]  /*08f0*/  IMAD.MOV.U32 R0, RZ, RZ, R3 ;  /* 0x000000ffff007224 */ /* 0x000fce00078e0003 */
[----:B------:R-:W-:Y:S05]  /*0900*/  WARPSYNC.COLLECTIVE R9, `(.L_x_118) ;  /* 0x0000000009087348 */ /* 0x000fea0003c00000 */
[----:B------:R0:W1:Y:S02]  /*0910*/  SHFL.DOWN P0, R7, R0, R10, R11 ;  /* 0x0800000a00077389 */ /* 0x000064000000000b */
[----:B01----:R-:W-:Y:S05]  /*0920*/  ENDCOLLECTIVE ;  /* 0x000000000000791b */ /* 0x003fea0003800000 */
.L_x_118:
[----:B------:R-:W-:Y:S02]  /*0930*/  HFMA2 R10, -RZ, RZ, 0, 2.384185791015625e-07 ;  /* 0x00000004ff0a7431 */ /* 0x000fe400000001ff */
[----:B------:R-:W-:-:S04]  /*0940*/  IMAD.MOV.U32 R6, RZ, RZ, R7 ;  /* 0x000000ffff067224 */ /* 0x000fc800078e0007 */
[----:B------:R-:W-:-:S04]  /*0950*/  FADD R6, R3, R6 ;  /* 0x0000000603067221 */ /* 0x000fc80000000000 */
[----:B------:R-:W-:-:S07]  /*0960*/  IMAD.MOV.U32 R0, RZ, RZ, R6 ;  /* 0x000000ffff007224 */ /* 0x000fce00078e0006 */
[----:B------:R-:W-:Y:S05]  /*0970*/  WARPSYNC.COLLECTIVE R9, `(.L_x_119) ;  /* 0x0000000009087348 */ /* 0x000fea0003c00000 */
[----:B------:R0:W1:Y:S02]  /*0980*/  SHFL.DOWN P0, R7, R0, R10, R11 ;  /* 0x0800000a00077389 */ /* 0x000064000000000b */
[----:B01----:R-:W-:Y:S05]  /*0990*/  ENDCOLLECTIVE ;  /* 0x000000000000791b */ /* 0x003fea0003800000 */
.L_x_119:
[----:B------:R-:W-:Y:S02]  /*09a0*/  IMAD.MOV.U32 R10, RZ, RZ, 0x2 ;  /* 0x00000002ff0a7424 */ /* 0x000fe400078e00ff */
[----:B------:R-:W-:-:S04]  /*09b0*/  IMAD.MOV.U32 R5, RZ, RZ, R7 ;  /* 0x000000ffff057224 */ /* 0x000fc800078e0007 */
[----:B------:R-:W-:-:S04]  /*09c0*/  FADD R5, R6, R5 ;  /* 0x0000000506057221 */ /* 0x000fc80000000000 */
[----:B------:R-:W-:-:S07]  /*09d0*/  IMAD.MOV.U32 R0, RZ, RZ, R5 ;  /* 0x000000ffff007224 */ /* 0x000fce00078e0005 */
[----:B------:R-:W-:Y:S05]  /*09e0*/  WARPSYNC.COLLECTIVE R9, `(.L_x_120) ;  /* 0x0000000009087348 */ /* 0x000fea0003c00000 */
[----:B------:R0:W1:Y:S02]  /*09f0*/  SHFL.DOWN P0, R7, R0, R10, R11 ;  /* 0x0800000a00077389 */ /* 0x000064000000000b */
[----:B01----:R-:W-:Y:S05]  /*0a00*/  ENDCOLLECTIVE ;  /* 0x000000000000791b */ /* 0x003fea0003800000 */
.L_x_120:
[----:B------:R-:W-:Y:S02]  /*0a10*/  IMAD.MOV.U32 R10, RZ, RZ, 0x1 ;  /* 0x00000001ff0a7424 */ /* 0x000fe400078e00ff */
[----:B------:R-:W-:-:S04]  /*0a20*/  IMAD.MOV.U32 R8, RZ, RZ, R7 ;  /* 0x000000ffff087224 */ /* 0x000fc800078e0007 */
[----:B------:R-:W-:-:S04]  /*0a30*/  FADD R8, R5, R8 ;  /* 0x0000000805087221 */ /* 0x000fc80000000000 */
[----:B------:R-:W-:-:S07]  /*0a40*/  IMAD.MOV.U32 R0, RZ, RZ, R8 ;  /* 0x000000ffff007224 */ /* 0x000fce00078e0008 */
[----:B------:R-:W-:Y:S05]  /*0a50*/  WARPSYNC.COLLECTIVE R9, `(.L_x_121) ;  /* 0x0000000009087348 */ /* 0x000fea0003c00000 */
[----:B------:R0:W1:Y:S02]  /*0a60*/  SHFL.DOWN P0, R7, R0, R10, R11 ;  /* 0x0800000a00077389 */ /* 0x000064000000000b */
[----:B01----:R-:W-:Y:S05]  /*0a70*/  ENDCOLLECTIVE ;  /* 0x000000000000791b */ /* 0x003fea0003800000 */
.L_x_121:
[----:B------:R-:W-:Y:S05]  /*0a80*/  BRA `(.L_x_122) ;  /* 0xfffffff800907947 */ /* 0x000fea000383ffff */
        .weak           $__internal_5_$__cuda_sm3x_div_rn_noftz_f32_slowpath
        .type           $__internal_5_$__cuda_sm3x_div_rn_noftz_f32_slowpath,@function
        .size           $__internal_5_$__cuda_sm3x_div_rn_noftz_f32_slowpath,(.L_x_166 - $__internal_5_$__cuda_sm3x_div_rn_noftz_f32_slowpath)
$__internal_5_$__cuda_sm3x_div_rn_noftz_f32_slowpath:
        /* <DEDUP_REMOVED lines=36> */
.L_x_124:
        /* <DEDUP_REMOVED lines=51> */
.L_x_131:
[----:B------:R-:W-:-:S04]  /*1000*/  LOP3.LUT R0, R0, 0x80000000, RZ, 0xc0, !PT ;  /* 0x8000000000007812 */ /* 0x000fc800078ec0ff */
[----:B------:R-:W-:Y:S01]  /*1010*/  LOP3.LUT R0, R0, 0x7f800000, RZ, 0xfc, !PT ;  /* 0x7f80000000007812 */ /* 0x000fe200078efcff */
[----:B------:R-:W-:Y:S06]  /*1020*/  BRA `(.L_x_132) ;  /* 0x0000000000047947 */ /* 0x000fec0003800000 */
.L_x_130:
[----:B------:R-:W-:-:S07]  /*1030*/  IMAD R0, R8, 0x800000, R0 ;  /* 0x0080000008007824 */ /* 0x000fce00078e0200 */
.L_x_132:
[----:B------:R-:W-:Y:S05]  /*1040*/  BSYNC.RECONVERGENT B2 ;  /* 0x0000000000027941 */ /* 0x000fea0003800200 */
.L_x_129:
[----:B------:R-:W-:Y:S05]  /*1050*/  BRA `(.L_x_133) ;  /* 0x0000000000207947 */ /* 0x000fea0003800000 */
.L_x_128:
[----:B------:R-:W-:-:S04]  /*1060*/  LOP3.LUT R0, R9, 0x80000000, R8, 0x48, !PT ;  /* 0x8000000009007812 */ /* 0x000fc800078e4808 */
[----:B------:R-:W-:Y:S01]  /*1070*/  LOP3.LUT R0, R0, 0x7f800000, RZ, 0xfc, !PT ;  /* 0x7f80000000007812 */ /* 0x000fe200078efcff */
[----:B------:R-:W-:Y:S06]  /*1080*/  BRA `(.L_x_133) ;  /* 0x0000000000147947 */ /* 0x000fec0003800000 */
.L_x_127:
[----:B------:R-:W-:Y:S01]  /*1090*/  LOP3.LUT R0, R9, 0x80000000, R8, 0x48, !PT ;  /* 0x8000000009007812 */ /* 0x000fe200078e4808 */
[----:B------:R-:W-:Y:S06]  /*10a0*/  BRA `(.L_x_133) ;  /* 0x00000000000c7947 */ /* 0x000fec0003800000 */
.L_x_126:
[----:B------:R-:W0:Y:S01]  /*10b0*/  MUFU.RSQ R0, -QNAN ;  /* 0xffc0000000007908 */ /* 0x000e220000001400 */
[----:B------:R-:W-:Y:S05]  /*10c0*/  BRA `(.L_x_133) ;  /* 0x0000000000047947 */ /* 0x000fea0003800000 */
.L_x_125:
[----:B------:R-:W-:-:S07]  /*10d0*/  FADD.FTZ R0, R0, R3 ;  /* 0x0000000300007221 */ /* 0x000fce0000010000 */
.L_x_133:
[----:B------:R-:W-:Y:S05]  /*10e0*/  BSYNC.RECONVERGENT B1 ;  /* 0x0000000000017941 */ /* 0x000fea0003800200 */
.L_x_123:
[----:B------:R-:W-:-:S04]  /*10f0*/  IMAD.MOV.U32 R7, RZ, RZ, 0x0 ;  /* 0x00000000ff077424 */ /* 0x000fc800078e00ff */
[----:B0-----:R-:W-:Y:S05]  /*1100*/  RET.REL.NODEC R6 `(_ZN8pygpukit3ops2nn17l2norm_f16_kernelEPK6__halfPS2_mmf) ;  /* 0xffffffec06bc7950 */ /* 0x001fea0003c3ffff */
.L_x_134:
        /* <DEDUP_REMOVED lines=15> */
.L_x_166:


//--------------------- .text._ZN8pygpukit3ops2nn18l2norm_bf16_kernelEPK13__nv_bfloat16PS2_mmf --------------------------
	.section	.text._ZN8pygpukit3ops2nn18l2norm_bf16_kernelEPK13__nv_bfloat16PS2_mmf,"ax",@progbits
	.align	128
        .global         _ZN8pygpukit3ops2nn18l2norm_bf16_kernelEPK13__nv_bfloat16PS2_mmf
        .type           _ZN8pygpukit3ops2nn18l2norm_bf16_kernelEPK13__nv_bfloat16PS2_mmf,@function
        .size           _ZN8pygpukit3ops2nn18l2norm_bf16_kernelEPK13__nv_bfloat16PS2_mmf,(.L_x_167 - _ZN8pygpukit3ops2nn18l2norm_bf16_kernelEPK13__nv_bfloat16PS2_mmf)
        .other          _ZN8pygpukit3ops2nn18l2norm_bf16_kernelEPK13__nv_bfloat16PS2_mmf,@"STO_CUDA_ENTRY STV_DEFAULT"
_ZN8pygpukit3ops2nn18l2norm_bf16_kernelEPK13__nv_bfloat16PS2_mmf:
.text._ZN8pygpukit3ops2nn18l2norm_bf16_kernelEPK13__nv_bfloat16PS2_mmf:
        /* <DEDUP_REMOVED lines=25> */
.L_x_137:
        /* <DEDUP_REMOVED lines=8> */
[----:B--2---:R-:W-:-:S04]  /*0210*/  IMAD.U32 R5, R6, 0x10000, RZ ;  /* 0x0001000006057824 */ /* 0x004fc800078e00ff */
[----:B------:R-:W-:-:S08]  /*0220*/  FFMA R0, R5, R5, R0 ;  /* 0x0000000505007223 */ /* 0x000fd00000000000 */
[----:B------:R-:W-:Y:S05]  /*0230*/  @!P0 BRA `(.L_x_137) ;  /* 0xfffffffc00d48947 */ /* 0x000fea000383ffff */
.L_x_136:
[----:B------:R-:W-:Y:S05]  /*0240*/  BSYNC.RECONVERGENT B0 ;  /* 0x0000000000007941 */ /* 0x000fea0003800200 */
.L_x_135:
        /* <DEDUP_REMOVED lines=40> */
.L_x_148:
        /* <DEDUP_REMOVED lines=15> */
[----:B0-----:R-:W-:Y:S05]  /*05c0*/  CALL.REL.NOINC `($__internal_6_$__cuda_sm3x_div_rn_noftz_f32_slowpath) ;  /* 0x0000000400307944 */ /* 0x001fea0003c00000 */
[----:B------:R-:W-:-:S07]  /*05d0*/  MOV R5, R0 ;  /* 0x0000000000057202 */ /* 0x000fce0000000f00 */
.L_x_141:
[----:B------:R-:W-:Y:S05]  /*05e0*/  BSYNC.RECONVERGENT B0 ;  /* 0x0000000000007941 */ /* 0x000fea0003800200 */
.L_x_140:
        /* <DEDUP_REMOVED lines=10> */
.L_x_138:
        /* <DEDUP_REMOVED lines=12> */
.L_x_142:
[----:B------:R-:W-:-:S04]  /*0750*/  LEA R6, P0, R2, UR5, 0x1 ;  /* 0x0000000502067c11 */ /* 0x000fc8000f8008ff */
[----:B------:R-:W-:-:S05]  /*0760*/  LEA.HI.X R7, R2, UR6, R4, 0x1, P0 ;  /* 0x0000000602077c11 */ /* 0x000fca00080f0c04 */
[----:B----4-:R-:W4:Y:S01]  /*0770*/  LDG.E.U16.CONSTANT R6, desc[UR10][R6.64] ;  /* 0x0000000a06067981 */ /* 0x010f22000c1e9500 */
[C---:B------:R-:W-:Y:S01]  /*0780*/  IADD3 R5, P0, PT, R2.reuse, UR12, RZ ;  /* 0x0000000c02057c10 */ /* 0x040fe2000ff1e0ff */
[----:B---3--:R-:W-:-:S03]  /*0790*/  VIADD R2, R2, UR4 ;  /* 0x0000000402027c36 */ /* 0x008fc60008000000 */
[----:B------:R-:W-:Y:S02]  /*07a0*/  IADD3.X R4, PT, PT, R4, UR7, RZ, P0, !PT ;  /* 0x0000000704047c10 */ /* 0x000fe400087fe4ff */
[----:B0-2---:R-:W-:-:S04]  /*07b0*/  LEA R8, P0, R5, UR8, 0x1 ;  /* 0x0000000805087c11 */ /* 0x005fc8000f8008ff */
[----:B------:R-:W-:Y:S02]  /*07c0*/  LEA.HI.X R9, R5, UR9, R4, 0x1, P0 ;  /* 0x0000000905097c11 */ /* 0x000fe400080f0c04 */
[----:B------:R-:W-:Y:S02]  /*07d0*/  ISETP.GE.U32.AND P0, PT, R2, R10, PT ;  /* 0x0000000a0200720c */ /* 0x000fe40003f06070 */
[----:B------:R-:W-:-:S04]  /*07e0*/  SHF.R.S32.HI R4, RZ, 0x1f, R2 ;  /* 0x0000001fff047819 */ /* 0x000fc80000011402 */
[----:B------:R-:W-:Y:S01]  /*07f0*/  ISETP.GE.U32.AND.EX P0, PT, R4, R11, PT, P0 ;  /* 0x0000000b0400720c */ /* 0x000fe20003f06100 */
[----:B----4-:R-:W-:-:S04]  /*0800*/  IMAD.U32 R3, R6, 0x10000, RZ ;  /* 0x0001000006037824 */ /* 0x010fc800078e00ff */
[----:B-1----:R-:W-:-:S05]  /*0810*/  FMUL R3, R0, R3 ;  /* 0x0000000300037220 */ /* 0x002fca0000400000 */
[----:B------:R-:W-:-:S05]  /*0820*/  F2FP.BF16.F32.PACK_AB R3, RZ, R3 ;  /* 0x00000003ff03723e */ /* 0x000fca00000010ff */
[----:B------:R4:W-:Y:S01]  /*0830*/  STG.E.U16 desc[UR10][R8.64], R3 ;  /* 0x0000000308007986 */ /* 0x0009e2000c10150a */
[----:B------:R-:W-:Y:S05]  /*0840*/  @!P0 BRA `(.L_x_142) ;  /* 0xfffffffc00c08947 */ /* 0x000fea000383ffff */
[----:B------:R-:W-:Y:S05]  /*0850*/  EXIT ;  /* 0x000000000000794d */ /* 0x000fea0003800000 */
.L_x_139:
[----:B------:R-:W-:Y:S02]  /*0860*/  IMAD.MOV.U32 R10, RZ, RZ, 0x10 ;  /* 0x00000010ff0a7424 */ /* 0x000fe400078e00ff */
[----:B------:R-:W-:Y:S02]  /*0870*/  IMAD.MOV.U32 R11, RZ, RZ, 0x1f ;  /* 0x0000001fff0b7424 */ /* 0x000fe400078e00ff */
[----:B------:R-:W-:-:S07]  /*0880*/  IMAD.MOV.U32 R9, RZ, RZ, -0x1 ;  /* 0xffffffffff097424 */ /* 0x000fce00078e00ff */
[----:B01----:R-:W-:Y:S05]  /*0890*/  WARPSYNC.COLLECTIVE R9, `(.L_x_143) ;  /* 0x0000000009087348 */ /* 0x003fea0003c00000 */
[----:B-1----:R1:W2:Y:S02]  /*08a0*/  SHFL.DOWN P0, R7, R0, R10, R11 ;  /* 0x0800000a00077389 */ /* 0x0022a4000000000b */
[----:B012---:R-:W-:Y:S05]  /*08b0*/  ENDCOLLECTIVE ;  /* 0x000000000000791b */ /* 0x007fea0003800000 */
.L_x_143:
[----:B------:R-:W-:Y:S02]  /*08c0*/  IMAD.MOV.U32 R10, RZ, RZ, 0x8 ;  /* 0x00000008ff0a7424 */ /* 0x000fe400078e00ff */
[----:B------:R-:W-:-:S04]  /*08d0*/  IMAD.MOV.U32 R3, RZ, RZ, R7 ;  /* 0x000000ffff037224 */ /* 0x000fc800078e0007 */
[----:B------:R-:W-:-:S04]  /*08e0*/  FADD R3, R3, R0 ;  /* 0x0000000003037221 */ /* 0x000fc80000000000 */
[----:B------:R-:W-:-:S07]  /*08f0*/  IMAD.MOV.U32 R0, RZ, RZ, R3 ;  /* 0x000000ffff007224 */ /* 0x000fce00078e0003 */
[----:B------:R-:W-:Y:S05]  /*0900*/  WARPSYNC.COLLECTIVE R9, `(.L_x_144) ;  /* 0x0000000009087348 */ /* 0x000fea0003c00000 */
[----:B------:R0:W1:Y:S02]  /*0910*/  SHFL.DOWN P0, R7, R0, R10, R11 ;  /* 0x0800000a00077389 */ /* 0x000064000000000b */
[----:B01----:R-:W-:Y:S05]  /*0920*/  ENDCOLLECTIVE ;  /* 0x000000000000791b */ /* 0x003fea0003800000 */
.L_x_144:
[----:B------:R-:W-:Y:S02]  /*0930*/  IMAD.MOV.U32 R10, RZ, RZ, 0x4 ;  /* 0x00000004ff0a7424 */ /* 0x000fe400078e00ff */
[----:B------:R-:W-:-:S04]  /*0940*/  IMAD.MOV.U32 R6, RZ, RZ, R7 ;  /* 0x000000ffff067224 */ /* 0x000fc800078e0007 */
[----:B------:R-:W-:-:S05]  /*0950*/  FADD R6, R3, R6 ;  /* 0x0000000603067221 */ /* 0x000fca0000000000 */
[----:B------:R-:W-:-:S07]  /*0960*/  MOV R0, R6 ;  /* 0x0000000600007202 */ /* 0x000fce0000000f00 */
[----:B------:R-:W-:Y:S05]  /*0970*/  WARPSYNC.COLLECTIVE R9, `(.L_x_145) ;  /* 0x0000000009087348 */ /* 0x000fea0003c00000 */
[----:B------:R0:W1:Y:S02]  /*0980*/  SHFL.DOWN P0, R7, R0, R10, R11 ;  /* 0x0800000a00077389 */ /* 0x000064000000000b */
[----:B01----:R-:W-:Y:S05]  /*0990*/  ENDCOLLECTIVE ;  /* 0x000000000000791b */ /* 0x003fea0003800000 */
.L_x_145:
[----:B------:R-:W-:Y:S02]  /*09a0*/  IMAD.MOV.U32 R10, RZ, RZ, 0x2 ;  /* 0x00000002ff0a7424 */ /* 0x000fe400078e00ff */
[----:B------:R-:W-:-:S04]  /*09b0*/  IMAD.MOV.U32 R5, RZ, RZ, R7 ;  /* 0x000000ffff057224 */ /* 0x000fc800078e0007 */
[----:B------:R-:W-:-:S04]  /*09c0*/  FADD R5, R6, R5 ;  /* 0x0000000506057221 */ /* 0x000fc80000000000 */
[----:B------:R-:W-:-:S07]  /*09d0*/  IMAD.MOV.U32 R0, RZ, RZ, R5 ;  /* 0x000000ffff007224 */ /* 0x000fce00078e0005 */
[----:B------:R-:W-:Y:S05]  /*09e0*/  WARPSYNC.COLLECTIVE R9, `(.L_x_146) ;  /* 0x0000000009087348 */ /* 0x000fea0003c00000 */
[----:B------:R0:W1:Y:S02]  /*09f0*/  SHFL.DOWN P0, R7, R0, R10, R11 ;  /* 0x0800000a00077389 */ /* 0x000064000000000b */
[----:B01----:R-:W-:Y:S05]  /*0a00*/  ENDCOLLECTIVE ;  /* 0x000000000000791b */ /* 0x003fea0003800000 */
.L_x_146:
[----:B------:R-:W-:Y:S02]  /*0a10*/  IMAD.MOV.U32 R10, RZ, RZ, 0x1 ;  /* 0x00000001ff0a7424 */ /* 0x000fe400078e00ff */
[----:B------:R-:W-:-:S04]  /*0a20*/  IMAD.MOV.U32 R8, RZ, RZ, R7 ;  /* 0x000000ffff087224 */ /* 0x000fc800078e0007 */
[----:B------:R-:W-:-:S04]  /*0a30*/  FADD R8, R5, R8 ;  /* 0x0000000805087221 */ /* 0x000fc80000000000 */
[----:B------:R-:W-:-:S07]  /*0a40*/  IMAD.MOV.U32 R0, RZ, RZ, R8 ;  /* 0x000000ffff007224 */ /* 0x000fce00078e0008 */
[----:B------:R-:W-:Y:S05]  /*0a50*/  WARPSYNC.COLLECTIVE R9, `(.L_x_147) ;  /* 0x0000000009087348 */ /* 0x000fea0003c00000 */
[----:B------:R0:W1:Y:S02]  /*0a60*/  SHFL.DOWN P0, R7, R0, R10, R11 ;  /* 0x0800000a00077389 */ /* 0x000064000000000b */
[----:B01----:R-:W-:Y:S05]  /*0a70*/  ENDCOLLECTIVE ;  /* 0x000000000000791b */ /* 0x003fea0003800000 */
.L_x_147:
[----:B------:R-:W-:Y:S05]  /*0a80*/  BRA `(.L_x_148) ;  /* 0xfffffff800907947 */ /* 0x000fea000383ffff */
        .weak           $__internal_6_$__cuda_sm3x_div_rn_noftz_f32_slowpath
        .type           $__internal_6_$__cuda_sm3x_div_rn_noftz_f32_slowpath,@function
        .size           $__internal_6_$__cuda_sm3x_div_rn_noftz_f32_slowpath,(.L_x_167 - $__internal_6_$__cuda_sm3x_div_rn_noftz_f32_slowpath)
$__internal_6_$__cuda_sm3x_div_rn_noftz_f32_slowpath:
[--C-:B------:R-:W-:Y:S01]  /*0a90*/  SHF.R.U32.HI R7, RZ, 0x17, R3.reuse ;  /* 0x00000017ff077819 */ /* 0x100fe20000011603 */
[----:B------:R-:W-:Y:S01]  /*0aa0*/  BSSY.RECONVERGENT B1, `(.L_x_149) ;  /* 0x0000064000017945 */ /* 0x000fe20003800200 */
[--C-:B------:R-:W-:Y:S01]  /*0ab0*/  SHF.R.U32.HI R5, RZ, 0x17, R0.reuse ;  /* 0x00000017ff057819 */ /* 0x100fe20000011600 */
[----:B------:R-:W-:Y:S01]  /*0ac0*/  IMAD.MOV.U32 R8, RZ, RZ, R0 ;  /* 0x000000ffff087224 */ /* 0x000fe200078e0000 */
[----:B------:R-:W-:Y:S01]  /*0ad0*/  LOP3.LUT R7, R7, 0xff, RZ, 0xc0, !PT ;  /* 0x000000ff07077812 */ /* 0x000fe200078ec0ff */
[----:B------:R-:W-:Y:S01]  /*0ae0*/  IMAD.MOV.U32 R9, RZ, RZ, R3 ;  /* 0x000000ffff097224 */ /* 0x000fe200078e0003 */
[----:B------:R-:W-:-:S03]  /*0af0*/  LOP3.LUT R12, R5, 0xff, RZ, 0xc0, !PT ;  /* 0x000000ff050c7812 */ /* 0x000fc600078ec0ff */
[----:B------:R-:W-:Y:S01]  /*0b00*/  VIADD R10, R7, 0xffffffff ;  /* 0xffffffff070a7836 */ /* 0x000fe20000000000 */
[----:B------:R-:W-:-:S04]  /*0b10*/  IADD3 R11, PT, PT, R12, -0x1, RZ ;  /* 0xffffffff0c0b7810 */ /* 0x000fc80007ffe0ff */
        /* <DEDUP_REMOVED lines=27> */
.L_x_150:
        /* <DEDUP_REMOVED lines=13> */
[----:B------:R-:W-:Y:S01]  /*0da0*/  FFMA R11, R11, R10, R0 ;  /* 0x0000000a0b0b7223 */ /* 0x000fe20000000000 */
[----:B------:R-:W-:-:S03]  /*0db0*/  IADD3 R8, PT, PT, R8, R5, RZ ;  /* 0x0000000508087210 */ /* 0x000fc60007ffe0ff */
        /* <DEDUP_REMOVED lines=36> */
.L_x_157:
[----:B------:R-:W-:-:S04]  /*1000*/  LOP3.LUT R0, R0, 0x80000000, RZ, 0xc0, !PT ;  /* 0x8000000000007812 */ /* 0x000fc800078ec0ff */
[----:B------:R-:W-:Y:S01]  /*1010*/  LOP3.LUT R0, R0, 0x7f800000, RZ, 0xfc, !PT ;  /* 0x7f80000000007812 */ /* 0x000fe200078efcff */
[----:B------:R-:W-:Y:S06]  /*1020*/  BRA `(.L_x_158) ;  /* 0x0000000000047947 */ /* 0x000fec0003800000 */
.L_x_156:
[----:B------:R-:W-:-:S07]  /*1030*/  IMAD R0, R8, 0x800000, R0 ;  /* 0x0080000008007824 */ /* 0x000fce00078e0200 */
.L_x_158:
[----:B------:R-:W-:Y:S05]  /*1040*/  BSYNC.RECONVERGENT B2 ;  /* 0x0000000000027941 */ /* 0x000fea0003800200 */
.L_x_155:
[----:B------:R-:W-:Y:S05]  /*1050*/  BRA `(.L_x_159) ;  /* 0x0000000000207947 */ /* 0x000fea0003800000 */
.L_x_154:
[----:B------:R-:W-:-:S04]  /*1060*/  LOP3.LUT R0, R9, 0x80000000, R8, 0x48, !PT ;  /* 0x8000000009007812 */ /* 0x000fc800078e4808 */
[----:B------:R-:W-:Y:S01]  /*1070*/  LOP3.LUT R0, R0, 0x7f800000, RZ, 0xfc, !PT ;  /* 0x7f80000000007812 */ /* 0x000fe200078efcff */
[----:B------:R-:W-:Y:S06]  /*1080*/  BRA `(.L_x_159) ;  /* 0x0000000000147947 */ /* 0x000fec0003800000 */
.L_x_153:
[----:B------:R-:W-:Y:S01]  /*1090*/  LOP3.LUT R0, R9, 0x80000000, R8, 0x48, !PT ;  /* 0x8000000009007812 */ /* 0x000fe200078e4808 */
[----:B------:R-:W-:Y:S06]  /*10a0*/  BRA `(.L_x_159) ;  /* 0x00000000000c7947 */ /* 0x000fec0003800000 */
.L_x_152:
[----:B------:R-:W0:Y:S01]  /*10b0*/  MUFU.RSQ R0, -QNAN ;  /* 0xffc0000000007908 */ /* 0x000e220000001400 */
[----:B------:R-:W-:Y:S05]  /*10c0*/  BRA `(.L_x_159) ;  /* 0x0000000000047947 */ /* 0x000fea0003800000 */
.L_x_151:
[----:B------:R-:W-:-:S07]  /*10d0*/  FADD.FTZ R0, R0, R3 ;  /* 0x0000000300007221 */ /* 0x000fce0000010000 */
.L_x_159:
[----:B------:R-:W-:Y:S05]  /*10e0*/  BSYNC.RECONVERGENT B1 ;  /* 0x0000000000017941 */ /* 0x000fea0003800200 */
.L_x_149:
[----:B------:R-:W-:-:S04]  /*10f0*/  IMAD.MOV.U32 R7, RZ, RZ, 0x0 ;  /* 0x00000000ff077424 */ /* 0x000fc800078e00ff */
[----:B0-----:R-:W-:Y:S05]  /*1100*/  RET.REL.NODEC R6 `(_ZN8pygpukit3ops2nn18l2norm_bf16_kernelEPK13__nv_bfloat16PS2_mmf) ;  /* 0xffffffec06bc7950 */ /* 0x001fea0003c3ffff */
.L_x_160:
        /* <DEDUP_REMOVED lines=15> */
.L_x_167:


//--------------------- .nv.shared._ZN8pygpukit3ops2nn22sdpa_irope_bf16_kernelEPK13__nv_bfloat16S4_S4_PKlPS2_iiiiiffi --------------------------
	.section	.nv.shared._ZN8pygpukit3ops2nn22sdpa_irope_bf16_kernelEPK13__nv_bfloat16S4_S4_PKlPS2_iiiiiffi,"aw",@nobits
	.sectionflags	@""
	.align	16
.nv.shared._ZN8pygpukit3ops2nn22sdpa_irope_bf16_kernelEPK13__nv_bfloat16S4_S4_PKlPS2_iiiiiffi:
	.zero		1296


//--------------------- .nv.shared.reserved.0     --------------------------
	.section	.nv.shared.reserved.0,"aw",@nobits
	.weak		__nv_reservedSMEM_offset_0_alias
	.size		__nv_reservedSMEM_offset_0_alias, 0, 64
	.other		__nv_reservedSMEM_offset_0_alias,@"STO_CUDA_RESERVED_SHARED STV_DEFAULT"
__nv_reservedSMEM_offset_0_alias:
	.zero		0
	.zero		64


//--------------------- .nv.shared._ZN8pygpukit3ops2nn24irope_scale_q_f16_kernelEPK6__halfPKlPS2_iiiff --------------------------
	.section	.nv.shared._ZN8pygpukit3ops2nn24irope_scale_q_f16_kernelEPK6__halfPKlPS2_iiiff,"aw",@nobits
	.sectionflags	@""
	.align	16
	.zero		1024


//--------------------- .nv.shared._ZN8pygpukit3ops2nn25irope_scale_q_bf16_kernelEPK13__nv_bfloat16PKlPS2_iiiff --------------------------
	.section	.nv.shared._ZN8pygpukit3ops2nn25irope_scale_q_bf16_kernelEPK13__nv_bfloat16PKlPS2_iiiff,"aw",@nobits
	.sectionflags	@""
	.align	16
	.zero		1024


//--------------------- .nv.shared._ZN8pygpukit3ops2nn17l2norm_f32_kernelEPKfPfmmf --------------------------
	.section	.nv.shared._ZN8pygpukit3ops2nn17l2norm_f32_kernelEPKfPfmmf,"aw",@nobits
	.sectionflags	@""
	.align	16
.nv.shared._ZN8pygpukit3ops2nn17l2norm_f32_kernelEPKfPfmmf:
	.zero		1168


//--------------------- .nv.shared._ZN8pygpukit3ops2nn17l2norm_f16_kernelEPK6__halfPS2_mmf --------------------------
	.section	.nv.shared._ZN8pygpukit3ops2nn17l2norm_f16_kernelEPK6__halfPS2_mmf,"aw",@nobits
	.sectionflags	@""
	.align	16
.nv.shared._ZN8pygpukit3ops2nn17l2norm_f16_kernelEPK6__halfPS2_mmf:
	.zero		1168


//--------------------- .nv.shared._ZN8pygpukit3ops2nn18l2norm_bf16_kernelEPK13__nv_bfloat16PS2_mmf --------------------------
	.section	.nv.shared._ZN8pygpukit3ops2nn18l2norm_bf16_kernelEPK13__nv_bfloat16PS2_mmf,"aw",@nobits
	.sectionflags	@""
	.align	16
.nv.shared._ZN8pygpukit3ops2nn18l2norm_bf16_kernelEPK13__nv_bfloat16PS2_mmf:
	.zero		1168


//--------------------- .nv.constant0._ZN8pygpukit3ops2nn22sdpa_irope_bf16_kernelEPK13__nv_bfloat16S4_S4_PKlPS2_iiiiiffi --------------------------
	.section	.nv.constant0._ZN8pygpukit3ops2nn22sdpa_irope_bf16_kernelEPK13__nv_bfloat16S4_S4_PKlPS2_iiiiiffi,"a",@progbits
	.sectionflags	@""
	.align	4
.nv.constant0._ZN8pygpukit3ops2nn22sdpa_irope_bf16_kernelEPK13__nv_bfloat16S4_S4_PKlPS2_iiiiiffi:
	.zero		968


//--------------------- .nv.constant0._ZN8pygpukit3ops2nn24irope_scale_q_f16_kernelEPK6__halfPKlPS2_iiiff --------------------------
	.section	.nv.constant0._ZN8pygpukit3ops2nn24irope_scale_q_f16_kernelEPK6__halfPKlPS2_iiiff,"a",@progbits
	.sectionflags	@""
	.align	4
.nv.constant0._ZN8pygpukit3ops2nn24irope_scale_q_f16_kernelEPK6__halfPKlPS2_iiiff:
	.zero		940


//--------------------- .nv.constant0._ZN8pygpukit3ops2nn25irope_scale_q_bf16_kernelEPK13__nv_bfloat16PKlPS2_iiiff --------------------------
	.section	.nv.constant0._ZN8pygpukit3ops2nn25irope_scale_q_bf16_kernelEPK13__nv_bfloat16PKlPS2_iiiff,"a",@progbits
	.sectionflags	@""
	.align	4
.nv.constant0._ZN8pygpukit3ops2nn25irope_scale_q_bf16_kernelEPK13__nv_bfloat16PKlPS2_iiiff:
	.zero		940


//--------------------- .nv.constant0._ZN8pygpukit3ops2nn17l2norm_f32_kernelEPKfPfmmf --------------------------
	.section	.nv.constant0._ZN8pygpukit3ops2nn17l2norm_f32_kernelEPKfPfmmf,"a",@progbits
	.sectionflags	@""
	.align	4
.nv.constant0._ZN8pygpukit3ops2nn17l2norm_f32_kernelEPKfPfmmf:
	.zero		932


//--------------------- .nv.constant0._ZN8pygpukit3ops2nn17l2norm_f16_kernelEPK6__halfPS2_mmf --------------------------
	.section	.nv.constant0._ZN8pygpukit3ops2nn17l2norm_f16_kernelEPK6__halfPS2_mmf,"a",@progbits
	.sectionflags	@""
	.align	4
.nv.constant0._ZN8pygpukit3ops2nn17l2norm_f16_kernelEPK6__halfPS2_mmf:
	.zero		932


//--------------------- .nv.constant0._ZN8pygpukit3ops2nn18l2norm_bf16_kernelEPK13__nv_bfloat16PS2_mmf --------------------------
	.section	.nv.constant0._ZN8pygpukit3ops2nn18l2norm_bf16_kernelEPK13__nv_bfloat16PS2_mmf,"a",@progbits
	.sectionflags	@""
	.align	4
.nv.constant0._ZN8pygpukit3ops2nn18l2norm_bf16_kernelEPK13__nv_bfloat16PS2_mmf:
	.zero		932


//--------------------- SYMBOLS --------------------------

	.type		.nv.reservedSmem.offset0,@object
	.size		.nv.reservedSmem.offset0,0x4
	.type		.nv.reservedSmem.cap,@object
	.size		.nv.reservedSmem.cap,0x4
